//
// Generated by NVIDIA NVVM Compiler
//
// Compiler Build ID: CL-36424714
// Cuda compilation tools, release 13.0, V13.0.88
// Based on NVVM 20.0.0
//

.version 9.0
.target sm_100
.address_size 64

	// .globl	_Z10MandelbrotddddPi
.func  (.param .b64 func_retval0) __internal_accurate_pow
(
	.param .b64 __internal_accurate_pow_param_0
)
;

.visible .entry _Z10MandelbrotddddPi(
	.param .f64 _Z10MandelbrotddddPi_param_0,
	.param .f64 _Z10MandelbrotddddPi_param_1,
	.param .f64 _Z10MandelbrotddddPi_param_2,
	.param .f64 _Z10MandelbrotddddPi_param_3,
	.param .u64 .ptr .align 1 _Z10MandelbrotddddPi_param_4
)
{
	.reg .pred 	%p<56>;
	.reg .b32 	%r<57>;
	.reg .b64 	%rd<5>;
	.reg .b64 	%fd<97>;

	ld.param.f64 	%fd45, [_Z10MandelbrotddddPi_param_0];
	ld.param.f64 	%fd46, [_Z10MandelbrotddddPi_param_1];
	ld.param.f64 	%fd47, [_Z10MandelbrotddddPi_param_2];
	ld.param.f64 	%fd48, [_Z10MandelbrotddddPi_param_3];
	ld.param.u64 	%rd1, [_Z10MandelbrotddddPi_param_4];
	sub.f64 	%fd49, %fd46, %fd45;
	div.rn.f64 	%fd50, %fd49, 0d408F400000000000;
	sub.f64 	%fd51, %fd48, %fd47;
	div.rn.f64 	%fd52, %fd51, 0d408F400000000000;
	mov.u32 	%r17, %ctaid.x;
	mov.u32 	%r18, %tid.x;
	mad.lo.s32 	%r1, %r17, 10, %r18;
	mov.u32 	%r19, %ctaid.y;
	mov.u32 	%r20, %tid.y;
	mad.lo.s32 	%r2, %r19, 10, %r20;
	cvt.rn.f64.s32 	%fd53, %r1;
	fma.rn.f64 	%fd1, %fd50, %fd53, %fd45;
	cvt.rn.f64.u32 	%fd54, %r2;
	fma.rn.f64 	%fd2, %fd52, %fd54, %fd47;
	mov.f64 	%fd55, 0d3FE0000000000000;
	{
	.reg .b32 %temp; 
	mov.b64 	{%temp, %r21}, %fd55;
	}
	and.b32  	%r22, %r21, 2146435072;
	setp.eq.s32 	%p1, %r22, 1071644672;
	setp.lt.s32 	%p6, %r21, 0;
	shr.s32 	%r23, %r21, 31;
	and.b32  	%r24, %r23, 2146435072;
	mov.b32 	%r56, 0;
	mov.b64 	%fd3, {%r56, %r24};
	selp.b32 	%r3, 0, 2146435072, %p6;
	and.b32  	%r4, %r21, 2147483647;
	or.b32  	%r5, %r3, -2147483648;
	mov.f64 	%fd87, 0d0000000000000000;
	mov.f64 	%fd88, %fd87;
$L__BB0_1:
	mov.u32 	%r6, %r56;
	setp.eq.s32 	%p7, %r6, 200;
	mov.b32 	%r56, 200;
	@%p7 bra 	$L__BB0_37;
	mul.f64 	%fd56, %fd87, %fd87;
	mul.f64 	%fd57, %fd88, %fd88;
	sub.f64 	%fd58, %fd56, %fd57;
	add.f64 	%fd6, %fd1, %fd58;
	add.f64 	%fd59, %fd87, %fd87;
	fma.rn.f64 	%fd7, %fd59, %fd88, %fd2;
	mul.f64 	%fd8, %fd6, %fd6;
	mul.f64 	%fd9, %fd7, %fd7;
	add.f64 	%fd10, %fd9, %fd8;
	{
	.reg .b32 %temp; 
	mov.b64 	{%temp, %r7}, %fd10;
	}
	setp.eq.f64 	%p9, %fd10, 0d0000000000000000;
	mov.pred 	%p52, 0;
	mov.f64 	%fd90, %fd3;
	@%p9 bra 	$L__BB0_4;
	abs.f64 	%fd60, %fd10;
	{ // callseq 0, 0
	.param .b64 param0;
	st.param.f64 	[param0], %fd60;
	.param .b64 retval0;
	call.uni (retval0), 
	__internal_accurate_pow, 
	(
	param0
	);
	ld.param.f64 	%fd61, [retval0];
	} // callseq 0
	setp.lt.s32 	%p10, %r7, 0;
	selp.f64 	%fd90, 0dFFF8000000000000, %fd61, %p10;
	mov.pred 	%p52, %p1;
$L__BB0_4:
	add.f64 	%fd63, %fd10, 0d3FE0000000000000;
	{
	.reg .b32 %temp; 
	mov.b64 	{%temp, %r26}, %fd63;
	}
	and.b32  	%r27, %r26, 2146435072;
	setp.ne.s32 	%p11, %r27, 2146435072;
	@%p11 bra 	$L__BB0_9;
	setp.num.f64 	%p12, %fd10, %fd10;
	@%p12 bra 	$L__BB0_7;
	mov.f64 	%fd64, 0d3FE0000000000000;
	add.rn.f64 	%fd90, %fd10, %fd64;
	bra.uni 	$L__BB0_9;
$L__BB0_7:
	setp.neu.f64 	%p13, %fd10, 0d7FF0000000000000;
	@%p13 bra 	$L__BB0_9;
	setp.ne.s32 	%p14, %r4, 1071644672;
	setp.lt.s32 	%p15, %r7, 0;
	selp.b32 	%r29, %r5, %r3, %p14;
	selp.b32 	%r30, %r29, %r3, %p52;
	selp.b32 	%r31, %r30, %r3, %p15;
	mov.b32 	%r32, 0;
	mov.b64 	%fd90, {%r32, %r31};
$L__BB0_9:
	setp.neu.f64 	%p16, %fd10, 0d3FF0000000000000;
	setp.gt.f64 	%p17, %fd90, 0d4000000000000000;
	and.pred  	%p18, %p16, %p17;
	@%p18 bra 	$L__BB0_36;
	sub.f64 	%fd65, %fd8, %fd9;
	add.f64 	%fd16, %fd1, %fd65;
	add.f64 	%fd66, %fd6, %fd6;
	fma.rn.f64 	%fd17, %fd66, %fd7, %fd2;
	mul.f64 	%fd18, %fd16, %fd16;
	mul.f64 	%fd19, %fd17, %fd17;
	add.f64 	%fd20, %fd19, %fd18;
	{
	.reg .b32 %temp; 
	mov.b64 	{%temp, %r8}, %fd20;
	}
	setp.eq.f64 	%p20, %fd20, 0d0000000000000000;
	mov.pred 	%p53, 0;
	mov.f64 	%fd92, %fd3;
	@%p20 bra 	$L__BB0_12;
	abs.f64 	%fd67, %fd20;
	{ // callseq 1, 0
	.param .b64 param0;
	st.param.f64 	[param0], %fd67;
	.param .b64 retval0;
	call.uni (retval0), 
	__internal_accurate_pow, 
	(
	param0
	);
	ld.param.f64 	%fd68, [retval0];
	} // callseq 1
	setp.lt.s32 	%p21, %r8, 0;
	selp.f64 	%fd92, 0dFFF8000000000000, %fd68, %p21;
	mov.pred 	%p53, %p1;
$L__BB0_12:
	add.f64 	%fd70, %fd20, 0d3FE0000000000000;
	{
	.reg .b32 %temp; 
	mov.b64 	{%temp, %r33}, %fd70;
	}
	and.b32  	%r34, %r33, 2146435072;
	setp.ne.s32 	%p22, %r34, 2146435072;
	@%p22 bra 	$L__BB0_17;
	setp.nan.f64 	%p23, %fd20, %fd20;
	@%p23 bra 	$L__BB0_16;
	setp.neu.f64 	%p24, %fd20, 0d7FF0000000000000;
	@%p24 bra 	$L__BB0_17;
	setp.ne.s32 	%p25, %r4, 1071644672;
	setp.lt.s32 	%p26, %r8, 0;
	selp.b32 	%r36, %r5, %r3, %p25;
	selp.b32 	%r37, %r36, %r3, %p53;
	selp.b32 	%r38, %r37, %r3, %p26;
	mov.b32 	%r39, 0;
	mov.b64 	%fd92, {%r39, %r38};
	bra.uni 	$L__BB0_17;
$L__BB0_16:
	mov.f64 	%fd71, 0d3FE0000000000000;
	add.rn.f64 	%fd92, %fd20, %fd71;
$L__BB0_17:
	setp.neu.f64 	%p27, %fd20, 0d3FF0000000000000;
	setp.gt.f64 	%p28, %fd92, 0d4000000000000000;
	and.pred  	%p29, %p27, %p28;
	@%p29 bra 	$L__BB0_35;
	sub.f64 	%fd72, %fd18, %fd19;
	add.f64 	%fd26, %fd1, %fd72;
	add.f64 	%fd73, %fd16, %fd16;
	fma.rn.f64 	%fd27, %fd73, %fd17, %fd2;
	mul.f64 	%fd28, %fd26, %fd26;
	mul.f64 	%fd29, %fd27, %fd27;
	add.f64 	%fd30, %fd29, %fd28;
	{
	.reg .b32 %temp; 
	mov.b64 	{%temp, %r9}, %fd30;
	}
	setp.eq.f64 	%p31, %fd30, 0d0000000000000000;
	mov.pred 	%p54, 0;
	mov.f64 	%fd94, %fd3;
	@%p31 bra 	$L__BB0_20;
	abs.f64 	%fd74, %fd30;
	{ // callseq 2, 0
	.param .b64 param0;
	st.param.f64 	[param0], %fd74;
	.param .b64 retval0;
	call.uni (retval0), 
	__internal_accurate_pow, 
	(
	param0
	);
	ld.param.f64 	%fd75, [retval0];
	} // callseq 2
	setp.lt.s32 	%p32, %r9, 0;
	selp.f64 	%fd94, 0dFFF8000000000000, %fd75, %p32;
	mov.pred 	%p54, %p1;
$L__BB0_20:
	add.f64 	%fd77, %fd30, 0d3FE0000000000000;
	{
	.reg .b32 %temp; 
	mov.b64 	{%temp, %r40}, %fd77;
	}
	and.b32  	%r41, %r40, 2146435072;
	setp.ne.s32 	%p33, %r41, 2146435072;
	@%p33 bra 	$L__BB0_25;
	setp.nan.f64 	%p34, %fd30, %fd30;
	@%p34 bra 	$L__BB0_24;
	setp.neu.f64 	%p35, %fd30, 0d7FF0000000000000;
	@%p35 bra 	$L__BB0_25;
	setp.ne.s32 	%p36, %r4, 1071644672;
	setp.lt.s32 	%p37, %r9, 0;
	selp.b32 	%r43, %r5, %r3, %p36;
	selp.b32 	%r44, %r43, %r3, %p54;
	selp.b32 	%r45, %r44, %r3, %p37;
	mov.b32 	%r46, 0;
	mov.b64 	%fd94, {%r46, %r45};
	bra.uni 	$L__BB0_25;
$L__BB0_24:
	mov.f64 	%fd78, 0d3FE0000000000000;
	add.rn.f64 	%fd94, %fd30, %fd78;
$L__BB0_25:
	setp.neu.f64 	%p38, %fd30, 0d3FF0000000000000;
	setp.gt.f64 	%p39, %fd94, 0d4000000000000000;
	and.pred  	%p40, %p38, %p39;
	@%p40 bra 	$L__BB0_34;
	add.s32 	%r56, %r6, 4;
	sub.f64 	%fd79, %fd28, %fd29;
	add.f64 	%fd87, %fd1, %fd79;
	add.f64 	%fd80, %fd26, %fd26;
	fma.rn.f64 	%fd88, %fd80, %fd27, %fd2;
	mul.f64 	%fd81, %fd87, %fd87;
	fma.rn.f64 	%fd38, %fd88, %fd88, %fd81;
	{
	.reg .b32 %temp; 
	mov.b64 	{%temp, %r11}, %fd38;
	}
	setp.eq.f64 	%p42, %fd38, 0d0000000000000000;
	mov.pred 	%p55, 0;
	mov.f64 	%fd96, %fd3;
	@%p42 bra 	$L__BB0_28;
	abs.f64 	%fd82, %fd38;
	{ // callseq 3, 0
	.param .b64 param0;
	st.param.f64 	[param0], %fd82;
	.param .b64 retval0;
	call.uni (retval0), 
	__internal_accurate_pow, 
	(
	param0
	);
	ld.param.f64 	%fd83, [retval0];
	} // callseq 3
	setp.lt.s32 	%p43, %r11, 0;
	selp.f64 	%fd96, 0dFFF8000000000000, %fd83, %p43;
	mov.pred 	%p55, %p1;
$L__BB0_28:
	add.f64 	%fd85, %fd38, 0d3FE0000000000000;
	{
	.reg .b32 %temp; 
	mov.b64 	{%temp, %r47}, %fd85;
	}
	and.b32  	%r48, %r47, 2146435072;
	setp.ne.s32 	%p44, %r48, 2146435072;
	@%p44 bra 	$L__BB0_33;
	setp.nan.f64 	%p45, %fd38, %fd38;
	@%p45 bra 	$L__BB0_32;
	setp.neu.f64 	%p46, %fd38, 0d7FF0000000000000;
	@%p46 bra 	$L__BB0_33;
	setp.ne.s32 	%p47, %r4, 1071644672;
	setp.lt.s32 	%p48, %r11, 0;
	selp.b32 	%r50, %r5, %r3, %p47;
	selp.b32 	%r51, %r50, %r3, %p55;
	selp.b32 	%r52, %r51, %r3, %p48;
	mov.b32 	%r53, 0;
	mov.b64 	%fd96, {%r53, %r52};
	bra.uni 	$L__BB0_33;
$L__BB0_32:
	mov.f64 	%fd86, 0d3FE0000000000000;
	add.rn.f64 	%fd96, %fd38, %fd86;
$L__BB0_33:
	setp.neu.f64 	%p49, %fd38, 0d3FF0000000000000;
	setp.gt.f64 	%p50, %fd96, 0d4000000000000000;
	and.pred  	%p51, %p49, %p50;
	@%p51 bra 	$L__BB0_37;
	bra.uni 	$L__BB0_1;
$L__BB0_34:
	add.s32 	%r56, %r6, 3;
	bra.uni 	$L__BB0_37;
$L__BB0_35:
	add.s32 	%r56, %r6, 2;
	bra.uni 	$L__BB0_37;
$L__BB0_36:
	add.s32 	%r56, %r6, 1;
$L__BB0_37:
	cvta.to.global.u64 	%rd2, %rd1;
	mad.lo.s32 	%r54, %r2, 1000, %r1;
	mul.wide.s32 	%rd3, %r54, 4;
	add.s64 	%rd4, %rd2, %rd3;
	st.global.u32 	[%rd4], %r56;
	ret;

}
.func  (.param .b64 func_retval0) __internal_accurate_pow(
	.param .b64 __internal_accurate_pow_param_0
)
{
	.reg .pred 	%p<8>;
	.reg .b32 	%r<49>;
	.reg .b32 	%f<3>;
	.reg .b64 	%fd<109>;

	ld.param.f64 	%fd10, [__internal_accurate_pow_param_0];
	{
	.reg .b32 %temp; 
	mov.b64 	{%temp, %r46}, %fd10;
	}
	{
	.reg .b32 %temp; 
	mov.b64 	{%r45, %temp}, %fd10;
	}
	shr.u32 	%r47, %r46, 20;
	setp.gt.u32 	%p1, %r46, 1048575;
	@%p1 bra 	$L__BB1_2;
	mul.f64 	%fd11, %fd10, 0d4350000000000000;
	{
	.reg .b32 %temp; 
	mov.b64 	{%temp, %r46}, %fd11;
	}
	{
	.reg .b32 %temp; 
	mov.b64 	{%r45, %temp}, %fd11;
	}
	shr.u32 	%r16, %r46, 20;
	add.s32 	%r47, %r16, -54;
$L__BB1_2:
	add.s32 	%r48, %r47, -1023;
	and.b32  	%r17, %r46, -2146435073;
	or.b32  	%r18, %r17, 1072693248;
	mov.b64 	%fd107, {%r45, %r18};
	setp.lt.u32 	%p2, %r18, 1073127583;
	@%p2 bra 	$L__BB1_4;
	{
	.reg .b32 %temp; 
	mov.b64 	{%r19, %temp}, %fd107;
	}
	{
	.reg .b32 %temp; 
	mov.b64 	{%temp, %r20}, %fd107;
	}
	add.s32 	%r21, %r20, -1048576;
	mov.b64 	%fd107, {%r19, %r21};
	add.s32 	%r48, %r47, -1022;
$L__BB1_4:
	add.f64 	%fd12, %fd107, 0dBFF0000000000000;
	add.f64 	%fd13, %fd107, 0d3FF0000000000000;
	rcp.approx.ftz.f64 	%fd14, %fd13;
	neg.f64 	%fd15, %fd13;
	fma.rn.f64 	%fd16, %fd15, %fd14, 0d3FF0000000000000;
	fma.rn.f64 	%fd17, %fd16, %fd16, %fd16;
	fma.rn.f64 	%fd18, %fd17, %fd14, %fd14;
	mul.f64 	%fd19, %fd12, %fd18;
	fma.rn.f64 	%fd20, %fd12, %fd18, %fd19;
	mul.f64 	%fd21, %fd20, %fd20;
	fma.rn.f64 	%fd22, %fd21, 0d3EB0F5FF7D2CAFE2, 0d3ED0F5D241AD3B5A;
	fma.rn.f64 	%fd23, %fd22, %fd21, 0d3EF3B20A75488A3F;
	fma.rn.f64 	%fd24, %fd23, %fd21, 0d3F1745CDE4FAECD5;
	fma.rn.f64 	%fd25, %fd24, %fd21, 0d3F3C71C7258A578B;
	fma.rn.f64 	%fd26, %fd25, %fd21, 0d3F6249249242B910;
	fma.rn.f64 	%fd27, %fd26, %fd21, 0d3F89999999999DFB;
	sub.f64 	%fd28, %fd12, %fd20;
	add.f64 	%fd29, %fd28, %fd28;
	neg.f64 	%fd30, %fd20;
	fma.rn.f64 	%fd31, %fd30, %fd12, %fd29;
	mul.f64 	%fd32, %fd18, %fd31;
	fma.rn.f64 	%fd33, %fd21, %fd27, 0d3FB5555555555555;
	mov.f64 	%fd34, 0d3FB5555555555555;
	sub.f64 	%fd35, %fd34, %fd33;
	fma.rn.f64 	%fd36, %fd21, %fd27, %fd35;
	add.f64 	%fd37, %fd36, 0dBC46A4CB00B9E7B0;
	add.f64 	%fd38, %fd33, %fd37;
	sub.f64 	%fd39, %fd33, %fd38;
	add.f64 	%fd40, %fd37, %fd39;
	mul.rn.f64 	%fd41, %fd20, %fd20;
	neg.f64 	%fd42, %fd41;
	fma.rn.f64 	%fd43, %fd20, %fd20, %fd42;
	{
	.reg .b32 %temp; 
	mov.b64 	{%r22, %temp}, %fd32;
	}
	{
	.reg .b32 %temp; 
	mov.b64 	{%temp, %r23}, %fd32;
	}
	add.s32 	%r24, %r23, 1048576;
	mov.b64 	%fd44, {%r22, %r24};
	fma.rn.f64 	%fd45, %fd20, %fd44, %fd43;
	mul.rn.f64 	%fd46, %fd41, %fd20;
	neg.f64 	%fd47, %fd46;
	fma.rn.f64 	%fd48, %fd41, %fd20, %fd47;
	fma.rn.f64 	%fd49, %fd41, %fd32, %fd48;
	fma.rn.f64 	%fd50, %fd45, %fd20, %fd49;
	mul.rn.f64 	%fd51, %fd38, %fd46;
	neg.f64 	%fd52, %fd51;
	fma.rn.f64 	%fd53, %fd38, %fd46, %fd52;
	fma.rn.f64 	%fd54, %fd38, %fd50, %fd53;
	fma.rn.f64 	%fd55, %fd40, %fd46, %fd54;
	add.f64 	%fd56, %fd51, %fd55;
	sub.f64 	%fd57, %fd51, %fd56;
	add.f64 	%fd58, %fd55, %fd57;
	add.f64 	%fd59, %fd20, %fd56;
	sub.f64 	%fd60, %fd20, %fd59;
	add.f64 	%fd61, %fd56, %fd60;
	add.f64 	%fd62, %fd58, %fd61;
	add.f64 	%fd63, %fd32, %fd62;
	add.f64 	%fd64, %fd59, %fd63;
	sub.f64 	%fd65, %fd59, %fd64;
	add.f64 	%fd66, %fd63, %fd65;
	xor.b32  	%r25, %r48, -2147483648;
	mov.b32 	%r26, 1127219200;
	mov.b64 	%fd67, {%r25, %r26};
	mov.b32 	%r27, -2147483648;
	mov.b64 	%fd68, {%r27, %r26};
	sub.f64 	%fd69, %fd67, %fd68;
	fma.rn.f64 	%fd70, %fd69, 0d3FE62E42FEFA39EF, %fd64;
	fma.rn.f64 	%fd71, %fd69, 0dBFE62E42FEFA39EF, %fd70;
	sub.f64 	%fd72, %fd71, %fd64;
	sub.f64 	%fd73, %fd66, %fd72;
	fma.rn.f64 	%fd74, %fd69, 0d3C7ABC9E3B39803F, %fd73;
	add.f64 	%fd75, %fd70, %fd74;
	sub.f64 	%fd76, %fd70, %fd75;
	add.f64 	%fd77, %fd74, %fd76;
	mov.f64 	%fd78, 0d3FE0000000000000;
	{
	.reg .b32 %temp; 
	mov.b64 	{%temp, %r28}, %fd78;
	}
	{
	.reg .b32 %temp; 
	mov.b64 	{%r29, %temp}, %fd78;
	}
	shl.b32 	%r30, %r28, 1;
	setp.gt.u32 	%p3, %r30, -33554433;
	and.b32  	%r31, %r28, -15728641;
	selp.b32 	%r32, %r31, %r28, %p3;
	mov.b64 	%fd79, {%r29, %r32};
	mul.rn.f64 	%fd80, %fd75, %fd79;
	neg.f64 	%fd81, %fd80;
	fma.rn.f64 	%fd82, %fd75, %fd79, %fd81;
	fma.rn.f64 	%fd83, %fd77, %fd79, %fd82;
	add.f64 	%fd4, %fd80, %fd83;
	sub.f64 	%fd84, %fd80, %fd4;
	add.f64 	%fd5, %fd83, %fd84;
	fma.rn.f64 	%fd85, %fd4, 0d3FF71547652B82FE, 0d4338000000000000;
	{
	.reg .b32 %temp; 
	mov.b64 	{%r13, %temp}, %fd85;
	}
	mov.f64 	%fd86, 0dC338000000000000;
	add.rn.f64 	%fd87, %fd85, %fd86;
	fma.rn.f64 	%fd88, %fd87, 0dBFE62E42FEFA39EF, %fd4;
	fma.rn.f64 	%fd89, %fd87, 0dBC7ABC9E3B39803F, %fd88;
	fma.rn.f64 	%fd90, %fd89, 0d3E5ADE1569CE2BDF, 0d3E928AF3FCA213EA;
	fma.rn.f64 	%fd91, %fd90, %fd89, 0d3EC71DEE62401315;
	fma.rn.f64 	%fd92, %fd91, %fd89, 0d3EFA01997C89EB71;
	fma.rn.f64 	%fd93, %fd92, %fd89, 0d3F2A01A014761F65;
	fma.rn.f64 	%fd94, %fd93, %fd89, 0d3F56C16C1852B7AF;
	fma.rn.f64 	%fd95, %fd94, %fd89, 0d3F81111111122322;
	fma.rn.f64 	%fd96, %fd95, %fd89, 0d3FA55555555502A1;
	fma.rn.f64 	%fd97, %fd96, %fd89, 0d3FC5555555555511;
	fma.rn.f64 	%fd98, %fd97, %fd89, 0d3FE000000000000B;
	fma.rn.f64 	%fd99, %fd98, %fd89, 0d3FF0000000000000;
	fma.rn.f64 	%fd100, %fd99, %fd89, 0d3FF0000000000000;
	{
	.reg .b32 %temp; 
	mov.b64 	{%r14, %temp}, %fd100;
	}
	{
	.reg .b32 %temp; 
	mov.b64 	{%temp, %r15}, %fd100;
	}
	shl.b32 	%r33, %r13, 20;
	add.s32 	%r34, %r33, %r15;
	mov.b64 	%fd108, {%r14, %r34};
	{
	.reg .b32 %temp; 
	mov.b64 	{%temp, %r35}, %fd4;
	}
	mov.b32 	%f2, %r35;
	abs.f32 	%f1, %f2;
	setp.lt.f32 	%p4, %f1, 0f4086232B;
	@%p4 bra 	$L__BB1_7;
	setp.lt.f64 	%p5, %fd4, 0d0000000000000000;
	add.f64 	%fd101, %fd4, 0d7FF0000000000000;
	selp.f64 	%fd108, 0d0000000000000000, %fd101, %p5;
	setp.geu.f32 	%p6, %f1, 0f40874800;
	@%p6 bra 	$L__BB1_7;
	shr.u32 	%r36, %r13, 31;
	add.s32 	%r37, %r13, %r36;
	shr.s32 	%r38, %r37, 1;
	shl.b32 	%r39, %r38, 20;
	add.s32 	%r40, %r15, %r39;
	mov.b64 	%fd102, {%r14, %r40};
	sub.s32 	%r41, %r13, %r38;
	shl.b32 	%r42, %r41, 20;
	add.s32 	%r43, %r42, 1072693248;
	mov.b32 	%r44, 0;
	mov.b64 	%fd103, {%r44, %r43};
	mul.f64 	%fd108, %fd103, %fd102;
$L__BB1_7:
	abs.f64 	%fd104, %fd108;
	setp.eq.f64 	%p7, %fd104, 0d7FF0000000000000;
	fma.rn.f64 	%fd105, %fd108, %fd5, %fd108;
	selp.f64 	%fd106, %fd108, %fd105, %p7;
	st.param.f64 	[func_retval0], %fd106;
	ret;

}


// ===== COMPILED SASS (sm_100) =====

	.target	sm_100

	.elftype	@"ET_EXEC"


//--------------------- .note.nv.tkinfo           --------------------------
	.section	.note.nv.tkinfo,"",@"SHT_NOTE"
	.sectionflags	@"SHF_NOTE_NV_TKINFO"
	.tkinfo
        /*0018*/ 	.word	0x00000002
        /*0030*/ 	.string	""
        /*0030*/ 	.string	"ptxas"
        /*0030*/ 	.string	"Cuda compilation tools, release 13.0, V13.0.88"
        /*0030*/ 	.string	"Build cuda_13.0.r13.0/compiler.36424714_0"
        /*0030*/ 	.string	"-arch sm_100 -m 64 "



//--------------------- .note.nv.cuinfo           --------------------------
	.section	.note.nv.cuinfo,"",@"SHT_NOTE"
	.sectionflags	@"SHF_NOTE_NV_CUINFO"
        /*0018*/ 	.short	0x0002
        /*001a*/ 	.short	0x0064
        /*001c*/ 	.short	0x0082
	.zero		2


//--------------------- .nv.info                  --------------------------
	.section	.nv.info,"",@"SHT_CUDA_INFO"
	.align	4


	//----- nvinfo : EIATTR_REGCOUNT
	.align		4
        /*0000*/ 	.byte	0x04, 0x2f
        /*0002*/ 	.short	(.L_1 - .L_0)
	.align		4
.L_0:
        /*0004*/ 	.word	index@(_Z10MandelbrotddddPi)
        /*0008*/ 	.word	0x00000026


	//----- nvinfo : EIATTR_FRAME_SIZE
	.align		4
.L_1:
        /*000c*/ 	.byte	0x04, 0x11
        /*000e*/ 	.short	(.L_3 - .L_2)
	.align		4
.L_2:
        /*0010*/ 	.word	index@($_Z10MandelbrotddddPi$__internal_accurate_pow)
        /*0014*/ 	.word	0x00000000


	//----- nvinfo : EIATTR_FRAME_SIZE
	.align		4
.L_3:
        /*0018*/ 	.byte	0x04, 0x11
        /*001a*/ 	.short	(.L_5 - .L_4)
	.align		4
.L_4:
        /*001c*/ 	.word	index@($__internal_0_$__cuda_sm20_div_rn_f64_full)
        /*0020*/ 	.word	0x00000000


	//----- nvinfo : EIATTR_FRAME_SIZE
	.align		4
.L_5:
        /*0024*/ 	.byte	0x04, 0x11
        /*0026*/ 	.short	(.L_7 - .L_6)
	.align		4
.L_6:
        /*0028*/ 	.word	index@(_Z10MandelbrotddddPi)
        /*002c*/ 	.word	0x00000000


	//----- nvinfo : EIATTR_MIN_STACK_SIZE
	.align		4
.L_7:
        /*0030*/ 	.byte	0x04, 0x12
        /*0032*/ 	.short	(.L_9 - .L_8)
	.align		4
.L_8:
        /*0034*/ 	.word	index@(_Z10MandelbrotddddPi)
        /*0038*/ 	.word	0x00000000
.L_9:


//--------------------- .nv.compat                --------------------------
	.section	.nv.compat,"",@"SHT_CUDA_COMPAT_INFO"
	.align	4
        /*0000*/ 	.byte	0x02, 0x09, 0x00, 0x00, 0x02, 0x02, 0x01, 0x00, 0x02, 0x05, 0x05, 0x00, 0x03, 0x07, 0x01, 0x01
        /*0010*/ 	.byte	0x02, 0x03, 0x00, 0x00, 0x02, 0x06, 0x01, 0x00, 0x04, 0x0b, 0x08, 0x00, 0x01, 0x00, 0x00, 0x00
        /*0020*/ 	.byte	0x00, 0x00, 0x00, 0x00


//--------------------- .nv.info._Z10MandelbrotddddPi --------------------------
	.section	.nv.info._Z10MandelbrotddddPi,"",@"SHT_CUDA_INFO"
	.sectionflags	@""
	.align	4


	//----- nvinfo : EIATTR_CUDA_API_VERSION
	.align		4
        /*0000*/ 	.byte	0x04, 0x37
        /*0002*/ 	.short	(.L_11 - .L_10)
.L_10:
        /*0004*/ 	.word	0x00000082


	//----- nvinfo : EIATTR_KPARAM_INFO
	.align		4
.L_11:
        /*0008*/ 	.byte	0x04, 0x17
        /*000a*/ 	.short	(.L_13 - .L_12)
.L_12:
        /*000c*/ 	.word	0x00000000
        /*0010*/ 	.short	0x0004
        /*0012*/ 	.short	0x0020
        /*0014*/ 	.byte	0x00, 0xf5, 0x21, 0x00


	//----- nvinfo : EIATTR_KPARAM_INFO
	.align		4
.L_13:
        /*0018*/ 	.byte	0x04, 0x17
        /*001a*/ 	.short	(.L_15 - .L_14)
.L_14:
        /*001c*/ 	.word	0x00000000
        /*0020*/ 	.short	0x0003
        /*0022*/ 	.short	0x0018
        /*0024*/ 	.byte	0x00, 0xf0, 0x21, 0x00


	//----- nvinfo : EIATTR_KPARAM_INFO
	.align		4
.L_15:
        /*0028*/ 	.byte	0x04, 0x17
        /*002a*/ 	.short	(.L_17 - .L_16)
.L_16:
        /*002c*/ 	.word	0x00000000
        /*0030*/ 	.short	0x0002
        /*0032*/ 	.short	0x0010
        /*0034*/ 	.byte	0x00, 0xf0, 0x21, 0x00


	//----- nvinfo : EIATTR_KPARAM_INFO
	.align		4
.L_17:
        /*0038*/ 	.byte	0x04, 0x17
        /*003a*/ 	.short	(.L_19 - .L_18)
.L_18:
        /*003c*/ 	.word	0x00000000
        /*0040*/ 	.short	0x0001
        /*0042*/ 	.short	0x0008
        /*0044*/ 	.byte	0x00, 0xf0, 0x21, 0x00


	//----- nvinfo : EIATTR_KPARAM_INFO
	.align		4
.L_19:
        /*0048*/ 	.byte	0x04, 0x17
        /*004a*/ 	.short	(.L_21 - .L_20)
.L_20:
        /*004c*/ 	.word	0x00000000
        /*0050*/ 	.short	0x0000
        /*0052*/ 	.short	0x0000
        /*0054*/ 	.byte	0x00, 0xf0, 0x21, 0x00


	//----- nvinfo : EIATTR_SPARSE_MMA_MASK
	.align		4
.L_21:
        /*0058*/ 	.byte	0x03, 0x50
        /*005a*/ 	.short	0x0000


	//----- nvinfo : EIATTR_MAXREG_COUNT
	.align		4
        /*005c*/ 	.byte	0x03, 0x1b
        /*005e*/ 	.short	0x00ff


	//----- nvinfo : EIATTR_MERCURY_ISA_VERSION
	.align		4
        /*0060*/ 	.byte	0x03, 0x5f
        /*0062*/ 	.short	0x0101


	//----- nvinfo : EIATTR_VRC_CTA_INIT_COUNT
	.align		4
        /*0064*/ 	.byte	0x02, 0x4a
	.zero		1
	.zero		1


	//----- nvinfo : EIATTR_EXIT_INSTR_OFFSETS
	.align		4
        /*0068*/ 	.byte	0x04, 0x1c
        /*006a*/ 	.short	(.L_23 - .L_22)


	//   ....[0]....
.L_22:
        /*006c*/ 	.word	0x00000e10


	//----- nvinfo : EIATTR_CRS_STACK_SIZE
	.align		4
.L_23:
        /*0070*/ 	.byte	0x04, 0x1e
        /*0072*/ 	.short	(.L_25 - .L_24)
.L_24:
        /*0074*/ 	.word	0x00000000


	//----- nvinfo : EIATTR_CBANK_PARAM_SIZE
	.align		4
.L_25:
        /*0078*/ 	.byte	0x03, 0x19
        /*007a*/ 	.short	0x0028


	//----- nvinfo : EIATTR_PARAM_CBANK
	.align		4
        /*007c*/ 	.byte	0x04, 0x0a
        /*007e*/ 	.short	(.L_27 - .L_26)
	.align		4
.L_26:
        /*0080*/ 	.word	index@(.nv.constant0._Z10MandelbrotddddPi)
        /*0084*/ 	.short	0x0380
        /*0086*/ 	.short	0x0028


	//----- nvinfo : EIATTR_SW_WAR
	.align		4
.L_27:
        /*0088*/ 	.byte	0x04, 0x36
        /*008a*/ 	.short	(.L_29 - .L_28)
.L_28:
        /*008c*/ 	.word	0x00000008
.L_29:


//--------------------- .nv.callgraph             --------------------------
	.section	.nv.callgraph,"",@"SHT_CUDA_CALLGRAPH"
	.align	4
	.sectionentsize	8
	.align		4
        /*0000*/ 	.word	0x00000000
	.align		4
        /*0004*/ 	.word	0xffffffff
	.align		4
        /*0008*/ 	.word	0x00000000
	.align		4
        /*000c*/ 	.word	0xfffffffe
	.align		4
        /*0010*/ 	.word	0x00000000
	.align		4
        /*0014*/ 	.word	0xfffffffd
	.align		4
        /*0018*/ 	.word	0x00000000
	.align		4
        /*001c*/ 	.word	0xfffffffc


//--------------------- .text._Z10MandelbrotddddPi --------------------------
	.section	.text._Z10MandelbrotddddPi,"ax",@progbits
	.align	128
        .global         _Z10MandelbrotddddPi
        .type           _Z10MandelbrotddddPi,@function
        .size           _Z10MandelbrotddddPi,(.L_x_35 - _Z10MandelbrotddddPi)
        .other          _Z10MandelbrotddddPi,@"STO_CUDA_ENTRY STV_DEFAULT"
_Z10MandelbrotddddPi:
.text._Z10MandelbrotddddPi:
[----:B------:R-:W-:Y:S01]  /*0000*/  LDC R1, c[0x0][0x37c] ;  /* 0x0000df00ff017b82 */ /* 0x000fe20000000800 */
[----:B------:R-:W0:Y:S01]  /*0010*/  MUFU.RCP64H R3, 1000 ;  /* 0x408f400000037908 */ /* 0x000e220000001800 */
[----:B------:R-:W-:-:S06]  /*0020*/  IMAD.MOV.U32 R6, RZ, RZ, 0x0 ;  /* 0x00000000ff067424 */ /* 0x000fcc00078e00ff */
[----:B------:R-:W1:Y:S01]  /*0030*/  LDC.64 R10, c[0x0][0x380] ;  /* 0x0000e000ff0a7b82 */ /* 0x000e620000000a00 */
[----:B------:R-:W-:Y:S02]  /*0040*/  IMAD.MOV.U32 R7, RZ, RZ, 0x408f4000 ;  /* 0x408f4000ff077424 */ /* 0x000fe400078e00ff */
[----:B------:R-:W-:-:S05]  /*0050*/  IMAD.MOV.U32 R2, RZ, RZ, 0x1 ;  /* 0x00000001ff027424 */ /* 0x000fca00078e00ff */
[----:B------:R-:W1:Y:S01]  /*0060*/  LDC.64 R8, c[0x0][0x388] ;  /* 0x0000e200ff087b82 */ /* 0x000e620000000a00 */
[----:B0-----:R-:W-:-:S08]  /*0070*/  DFMA R4, R2, -R6, 1 ;  /* 0x3ff000000204742b */ /* 0x001fd00000000806 */
[----:B------:R-:W-:-:S08]  /*0080*/  DFMA R4, R4, R4, R4 ;  /* 0x000000040404722b */ /* 0x000fd00000000004 */
[----:B------:R-:W-:Y:S02]  /*0090*/  DFMA R2, R2, R4, R2 ;  /* 0x000000040202722b */ /* 0x000fe40000000002 */
[----:B-1----:R-:W-:-:S06]  /*00a0*/  DADD R4, R8, -R10 ;  /* 0x0000000008047229 */ /* 0x002fcc000000080a */
[----:B------:R-:W-:-:S04]  /*00b0*/  DFMA R6, R2, -R6, 1 ;  /* 0x3ff000000206742b */ /* 0x000fc80000000806 */
[----:B------:R-:W-:-:S04]  /*00c0*/  FSETP.GEU.AND P1, PT, |R5|, 6.5827683646048100446e-37, PT ;  /* 0x036000000500780b */ /* 0x000fc80003f2e200 */
[----:B------:R-:W-:-:S08]  /*00d0*/  DFMA R6, R2, R6, R2 ;  /* 0x000000060206722b */ /* 0x000fd00000000002 */
[----:B------:R-:W-:-:S08]  /*00e0*/  DMUL R12, R4, R6 ;  /* 0x00000006040c7228 */ /* 0x000fd00000000000 */
[----:B------:R-:W-:-:S08]  /*00f0*/  DFMA R2, R12, -1000, R4 ;  /* 0xc08f40000c02782b */ /* 0x000fd00000000004 */
[----:B------:R-:W-:Y:S01]  /*0100*/  DFMA R12, R6, R2, R12 ;  /* 0x00000002060c722b */ /* 0x000fe2000000000c */
[----:B------:R-:W-:-:S09]  /*0110*/  IMAD.MOV.U32 R3, RZ, RZ, 0x408f4000 ;  /* 0x408f4000ff037424 */ /* 0x000fd200078e00ff */
[----:B------:R-:W-:-:S05]  /*0120*/  FFMA R0, RZ, 4.4765625, R13 ;  /* 0x408f4000ff007823 */ /* 0x000fca000000000d */
[----:B------:R-:W-:Y:S01]  /*0130*/  FSETP.GT.AND P0, PT, |R0|, 1.469367938527859385e-39, PT ;  /* 0x001000000000780b */ /* 0x000fe20003f04200 */
[----:B------:R-:W-:-:S12]  /*0140*/  IMAD.MOV.U32 R0, RZ, RZ, RZ ;  /* 0x000000ffff007224 */ /* 0x000fd800078e00ff */
[----:B------:R-:W-:Y:S05]  /*0150*/  @P0 BRA P1, `(.L_x_0) ;  /* 0x0000000000180947 */ /* 0x000fea0000800000 */
[----:B------:R-:W-:Y:S01]  /*0160*/  IMAD.MOV.U32 R9, RZ, RZ, R4 ;  /* 0x000000ffff097224 */ /* 0x000fe200078e0004 */
[----:B------:R-:W-:Y:S01]  /*0170*/  MOV R8, 0x1a0 ;  /* 0x000001a000087802 */ /* 0x000fe20000000f00 */
[----:B------:R-:W-:-:S07]  /*0180*/  IMAD.MOV.U32 R16, RZ, RZ, R5 ;  /* 0x000000ffff107224 */ /* 0x000fce00078e0005 */
[----:B------:R-:W-:Y:S05]  /*0190*/  CALL.REL.NOINC `($__internal_0_$__cuda_sm20_div_rn_f64_full) ;  /* 0x0000000c00207944 */ /* 0x000fea0003c00000 */
[----:B------:R-:W-:Y:S02]  /*01a0*/  IMAD.MOV.U32 R12, RZ, RZ, R10 ;  /* 0x000000ffff0c7224 */ /* 0x000fe400078e000a */
[----:B------:R-:W-:-:S07]  /*01b0*/  IMAD.MOV.U32 R13, RZ, RZ, R11 ;  /* 0x000000ffff0d7224 */ /* 0x000fce00078e000b */
.L_x_0:
[----:B------:R-:W0:Y:S01]  /*01c0*/  MUFU.RCP64H R9, 1000 ;  /* 0x408f400000097908 */ /* 0x000e220000001800 */
[----:B------:R-:W-:Y:S01]  /*01d0*/  IMAD.MOV.U32 R10, RZ, RZ, 0x0 ;  /* 0x00000000ff0a7424 */ /* 0x000fe200078e00ff */
        /* <DEDUP_REMOVED lines=13> */
[----:B------:R-:W-:-:S10]  /*02b0*/  DFMA R10, R14, R6, R10 ;  /* 0x000000060e0a722b */ /* 0x000fd4000000000a */
[----:B------:R-:W-:-:S05]  /*02c0*/  FFMA R2, RZ, 4.4765625, R11 ;  /* 0x408f4000ff027823 */ /* 0x000fca000000000b */
[----:B------:R-:W-:-:S13]  /*02d0*/  FSETP.GT.AND P0, PT, |R2|, 1.469367938527859385e-39, PT ;  /* 0x001000000200780b */ /* 0x000fda0003f04200 */
[----:B------:R-:W-:Y:S05]  /*02e0*/  @P0 BRA P1, `(.L_x_1) ;  /* 0x0000000000100947 */ /* 0x000fea0000800000 */
[----:B------:R-:W-:Y:S01]  /*02f0*/  IMAD.MOV.U32 R9, RZ, RZ, R4 ;  /* 0x000000ffff097224 */ /* 0x000fe200078e0004 */
[----:B------:R-:W-:Y:S01]  /*0300*/  MOV R8, 0x330 ;  /* 0x0000033000087802 */ /* 0x000fe20000000f00 */
[----:B------:R-:W-:-:S07]  /*0310*/  IMAD.MOV.U32 R16, RZ, RZ, R5 ;  /* 0x000000ffff107224 */ /* 0x000fce00078e0005 */
[----:B------:R-:W-:Y:S05]  /*0320*/  CALL.REL.NOINC `($__internal_0_$__cuda_sm20_div_rn_f64_full) ;  /* 0x0000000800bc7944 */ /* 0x000fea0003c00000 */
.L_x_1:
[----:B------:R-:W0:Y:S01]  /*0330*/  S2R R2, SR_CTAID.X ;  /* 0x0000000000027919 */ /* 0x000e220000002500 */
[----:B------:R-:W1:Y:S01]  /*0340*/  LDCU.64 UR8, c[0x0][0x390] ;  /* 0x00007200ff0877ac */ /* 0x000e620008000a00 */
[----:B------:R-:W-:Y:S01]  /*0350*/  BSSY.RECONVERGENT B0, `(.L_x_2) ;  /* 0x00000a7000007945 */ /* 0x000fe20003800200 */
[----:B------:R-:W-:Y:S01]  /*0360*/  CS2R R16, SRZ ;  /* 0x0000000000107805 */ /* 0x000fe2000001ff00 */
[----:B------:R-:W0:Y:S01]  /*0370*/  S2R R3, SR_TID.X ;  /* 0x0000000000037919 */ /* 0x000e220000002100 */
[----:B------:R-:W2:Y:S01]  /*0380*/  LDCU.64 UR6, c[0x0][0x380] ;  /* 0x00007000ff0677ac */ /* 0x000ea20008000a00 */
[----:B------:R-:W-:Y:S01]  /*0390*/  CS2R R18, SRZ ;  /* 0x0000000000127805 */ /* 0x000fe2000001ff00 */
[----:B------:R-:W3:Y:S01]  /*03a0*/  S2R R0, SR_CTAID.Y ;  /* 0x0000000000007919 */ /* 0x000ee20000002600 */
[----:B------:R-:W4:Y:S01]  /*03b0*/  LDCU.64 UR4, c[0x0][0x358] ;  /* 0x00006b00ff0477ac */ /* 0x000f220008000a00 */
[----:B------:R-:W3:Y:S01]  /*03c0*/  S2R R7, SR_TID.Y ;  /* 0x0000000000077919 */ /* 0x000ee20000002200 */
[----:B0-----:R-:W-:-:S04]  /*03d0*/  IMAD R2, R2, 0xa, R3 ;  /* 0x0000000a02027824 */ /* 0x001fc800078e0203 */
[----:B------:R-:W2:Y:S01]  /*03e0*/  I2F.F64 R4, R2 ;  /* 0x0000000200047312 */ /* 0x000ea20000201c00 */
[----:B---3--:R-:W-:-:S07]  /*03f0*/  IMAD R3, R0, 0xa, R7 ;  /* 0x0000000a00037824 */ /* 0x008fce00078e0207 */
[----:B------:R-:W1:Y:S01]  /*0400*/  I2F.F64.U32 R6, R3 ;  /* 0x0000000300067312 */ /* 0x000e620000201800 */
[----:B--2---:R-:W-:Y:S01]  /*0410*/  DFMA R12, R4, R12, UR6 ;  /* 0x00000006040c7e2b */ /* 0x004fe2000800000c */
[----:B------:R-:W-:Y:S01]  /*0420*/  IMAD.MOV.U32 R4, RZ, RZ, RZ ;  /* 0x000000ffff047224 */ /* 0x000fe200078e00ff */
[----:B-1--4-:R-:W-:-:S11]  /*0430*/  DFMA R10, R6, R10, UR8 ;  /* 0x00000008060a7e2b */ /* 0x012fd6000800000a */
.L_x_26:
[----:B------:R-:W-:Y:S01]  /*0440*/  DMUL R6, R18, R18 ;  /* 0x0000001212067228 */ /* 0x000fe20000000000 */
[----:B------:R-:W-:Y:S01]  /*0450*/  BSSY.RECONVERGENT B1, `(.L_x_3) ;  /* 0x0000012000017945 */ /* 0x000fe20003800200 */
[----:B------:R-:W-:Y:S01]  /*0460*/  DADD R8, R16, R16 ;  /* 0x0000000010087229 */ /* 0x000fe20000000010 */
[----:B------:R-:W-:-:S05]  /*0470*/  CS2R R14, SRZ ;  /* 0x00000000000e7805 */ /* 0x000fca000001ff00 */
[----:B------:R-:W-:Y:S02]  /*0480*/  DFMA R6, R16, R16, -R6 ;  /* 0x000000101006722b */ /* 0x000fe40000000806 */
[----:B------:R-:W-:-:S06]  /*0490*/  DFMA R8, R8, R18, R10 ;  /* 0x000000120808722b */ /* 0x000fcc000000000a */
[----:B------:R-:W-:Y:S02]  /*04a0*/  DADD R22, R12, R6 ;  /* 0x000000000c167229 */ /* 0x000fe40000000006 */
[----:B------:R-:W-:-:S06]  /*04b0*/  DMUL R18, R8, R8 ;  /* 0x0000000808127228 */ /* 0x000fcc0000000000 */
[----:B------:R-:W-:-:S08]  /*04c0*/  DMUL R20, R22, R22 ;  /* 0x0000001616147228 */ /* 0x000fd00000000000 */
[----:B------:R-:W-:-:S08]  /*04d0*/  DADD R16, R20, R18 ;  /* 0x0000000014107229 */ /* 0x000fd00000000012 */
[----:B------:R-:W-:-:S14]  /*04e0*/  DSETP.NEU.AND P0, PT, R16, RZ, PT ;  /* 0x000000ff1000722a */ /* 0x000fdc0003f0d000 */
[----:B------:R-:W-:Y:S05]  /*04f0*/  @!P0 BRA `(.L_x_4) ;  /* 0x00000000001c8947 */ /* 0x000fea0003800000 */
[----:B------:R-:W-:Y:S01]  /*0500*/  DADD R6, -RZ, |R16| ;  /* 0x00000000ff067229 */ /* 0x000fe20000000510 */
[----:B------:R-:W-:-:S09]  /*0510*/  MOV R0, 0x540 ;  /* 0x0000054000007802 */ /* 0x000fd20000000f00 */
[----:B------:R-:W-:-:S07]  /*0520*/  IMAD.MOV.U32 R5, RZ, RZ, R7 ;  /* 0x000000ffff057224 */ /* 0x000fce00078e0007 */
[----:B------:R-:W-:Y:S05]  /*0530*/  CALL.REL.NOINC `($_Z10MandelbrotddddPi$__internal_accurate_pow) ;  /* 0x0000000c00b47944 */ /* 0x000fea0003c00000 */
[----:B------:R-:W-:-:S04]  /*0540*/  ISETP.GE.AND P0, PT, R17, RZ, PT ;  /* 0x000000ff1100720c */ /* 0x000fc80003f06270 */
[----:B------:R-:W-:Y:S02]  /*0550*/  FSEL R14, R5, RZ, P0 ;  /* 0x000000ff050e7208 */ /* 0x000fe40000000000 */
[----:B------:R-:W-:-:S07]  /*0560*/  FSEL R15, R6, -QNAN , P0 ;  /* 0xfff80000060f7808 */ /* 0x000fce0000000000 */
.L_x_4:
[----:B------:R-:W-:Y:S05]  /*0570*/  BSYNC.RECONVERGENT B1 ;  /* 0x0000000000017941 */ /* 0x000fea0003800200 */
.L_x_3:
[C---:B------:R-:W-:Y:S01]  /*0580*/  DADD R6, R16.reuse, 0.5 ;  /* 0x3fe0000010067429 */ /* 0x040fe20000000000 */
[----:B------:R-:W-:Y:S01]  /*0590*/  BSSY.RECONVERGENT B1, `(.L_x_5) ;  /* 0x000000b000017945 */ /* 0x000fe20003800200 */
[----:B------:R-:W-:-:S08]  /*05a0*/  DSETP.NEU.AND P0, PT, R16, 1, PT ;  /* 0x3ff000001000742a */ /* 0x000fd00003f0d000 */
[----:B------:R-:W-:-:S04]  /*05b0*/  LOP3.LUT R6, R7, 0x7ff00000, RZ, 0xc0, !PT ;  /* 0x7ff0000007067812 */ /* 0x000fc800078ec0ff */
[----:B------:R-:W-:-:S13]  /*05c0*/  ISETP.NE.AND P1, PT, R6, 0x7ff00000, PT ;  /* 0x7ff000000600780c */ /* 0x000fda0003f25270 */
[----:B------:R-:W-:Y:S05]  /*05d0*/  @P1 BRA `(.L_x_6) ;  /* 0x0000000000181947 */ /* 0x000fea0003800000 */
[----:B------:R-:W-:-:S14]  /*05e0*/  DSETP.NAN.AND P1, PT, R16, R16, PT ;  /* 0x000000101000722a */ /* 0x000fdc0003f28000 */
[----:B------:R-:W-:Y:S01]  /*05f0*/  @P1 DADD R14, R16, 0.5 ;  /* 0x3fe00000100e1429 */ /* 0x000fe20000000000 */
[----:B------:R-:W-:Y:S10]  /*0600*/  @P1 BRA `(.L_x_6) ;  /* 0x00000000000c1947 */ /* 0x000ff40003800000 */
[----:B------:R-:W-:-:S14]  /*0610*/  DSETP.NEU.AND P1, PT, R16, +INF , PT ;  /* 0x7ff000001000742a */ /* 0x000fdc0003f2d000 */
[----:B------:R-:W-:Y:S02]  /*0620*/  @!P1 IMAD.MOV.U32 R14, RZ, RZ, 0x0 ;  /* 0x00000000ff0e9424 */ /* 0x000fe400078e00ff */
[----:B------:R-:W-:-:S07]  /*0630*/  @!P1 IMAD.MOV.U32 R15, RZ, RZ, 0x7ff00000 ;  /* 0x7ff00000ff0f9424 */ /* 0x000fce00078e00ff */
.L_x_6:
[----:B------:R-:W-:Y:S05]  /*0640*/  BSYNC.RECONVERGENT B1 ;  /* 0x0000000000017941 */ /* 0x000fea0003800200 */
.L_x_5:
[----:B------:R-:W-:-:S14]  /*0650*/  DSETP.GT.AND P1, PT, R14, 2, PT ;  /* 0x400000000e00742a */ /* 0x000fdc0003f24000 */
[----:B------:R-:W-:Y:S05]  /*0660*/  @P1 BRA P0, `(.L_x_7) ;  /* 0x0000000400d01947 */ /* 0x000fea0000000000 */
[----:B------:R-:W-:Y:S01]  /*0670*/  DADD R16, R20, -R18 ;  /* 0x0000000014107229 */ /* 0x000fe20000000812 */
[----:B------:R-:W-:Y:S01]  /*0680*/  BSSY.RECONVERGENT B1, `(.L_x_8) ;  /* 0x0000011000017945 */ /* 0x000fe20003800200 */
[----:B------:R-:W-:Y:S01]  /*0690*/  DADD R22, R22, R22 ;  /* 0x0000000016167229 */ /* 0x000fe20000000016 */
[----:B------:R-:W-:-:S05]  /*06a0*/  CS2R R14, SRZ ;  /* 0x00000000000e7805 */ /* 0x000fca000001ff00 */
[----:B------:R-:W-:Y:S02]  /*06b0*/  DADD R16, R12, R16 ;  /* 0x000000000c107229 */ /* 0x000fe40000000010 */
[----:B------:R-:W-:-:S06]  /*06c0*/  DFMA R8, R8, R22, R10 ;  /* 0x000000160808722b */ /* 0x000fcc000000000a */
[----:B------:R-:W-:Y:S02]  /*06d0*/  DMUL R18, R16, R16 ;  /* 0x0000001010127228 */ /* 0x000fe40000000000 */
        /* <DEDUP_REMOVED lines=11> */
.L_x_9:
[----:B------:R-:W-:Y:S05]  /*0790*/  BSYNC.RECONVERGENT B1 ;  /* 0x0000000000017941 */ /* 0x000fea0003800200 */
.L_x_8:
[----:B------:R-:W-:Y:S01]  /*07a0*/  DADD R6, R22, 0.5 ;  /* 0x3fe0000016067429 */ /* 0x000fe20000000000 */
[----:B------:R-:W-:Y:S09]  /*07b0*/  BSSY.RECONVERGENT B1, `(.L_x_10) ;  /* 0x000000c000017945 */ /* 0x000ff20003800200 */
[----:B------:R-:W-:-:S04]  /*07c0*/  LOP3.LUT R6, R7, 0x7ff00000, RZ, 0xc0, !PT ;  /* 0x7ff0000007067812 */ /* 0x000fc800078ec0ff */
[----:B------:R-:W-:-:S13]  /*07d0*/  ISETP.NE.AND P0, PT, R6, 0x7ff00000, PT ;  /* 0x7ff000000600780c */ /* 0x000fda0003f05270 */
[----:B------:R-:W-:Y:S05]  /*07e0*/  @P0 BRA `(.L_x_11) ;  /* 0x0000000000200947 */ /* 0x000fea0003800000 */
[----:B------:R-:W-:-:S14]  /*07f0*/  DSETP.NAN.AND P0, PT, R22, R22, PT ;  /* 0x000000161600722a */ /* 0x000fdc0003f08000 */
[----:B------:R-:W-:Y:S05]  /*0800*/  @P0 BRA `(.L_x_12) ;  /* 0x0000000000140947 */ /* 0x000fea0003800000 */
[----:B------:R-:W-:-:S14]  /*0810*/  DSETP.NEU.AND P0, PT, R22, +INF , PT ;  /* 0x7ff000001600742a */ /* 0x000fdc0003f0d000 */
[----:B------:R-:W-:Y:S05]  /*0820*/  @P0 BRA `(.L_x_11) ;  /* 0x0000000000100947 */ /* 0x000fea0003800000 */
[----:B------:R-:W-:Y:S02]  /*0830*/  IMAD.MOV.U32 R14, RZ, RZ, 0x0 ;  /* 0x00000000ff0e7424 */ /* 0x000fe400078e00ff */
[----:B------:R-:W-:Y:S01]  /*0840*/  IMAD.MOV.U32 R15, RZ, RZ, 0x7ff00000 ;  /* 0x7ff00000ff0f7424 */ /* 0x000fe200078e00ff */
[----:B------:R-:W-:Y:S06]  /*0850*/  BRA `(.L_x_11) ;  /* 0x0000000000047947 */ /* 0x000fec0003800000 */
.L_x_12:
[----:B------:R-:W-:-:S11]  /*0860*/  DADD R14, R22, 0.5 ;  /* 0x3fe00000160e7429 */ /* 0x000fd60000000000 */
.L_x_11:
[----:B------:R-:W-:Y:S05]  /*0870*/  BSYNC.RECONVERGENT B1 ;  /* 0x0000000000017941 */ /* 0x000fea0003800200 */
.L_x_10:
[----:B------:R-:W-:Y:S02]  /*0880*/  DSETP.GT.AND P0, PT, R14, 2, PT ;  /* 0x400000000e00742a */ /* 0x000fe40003f04000 */
[----:B------:R-:W-:-:S14]  /*0890*/  DSETP.NEU.AND P1, PT, R22, 1, PT ;  /* 0x3ff000001600742a */ /* 0x000fdc0003f2d000 */
        /* <DEDUP_REMOVED lines=19> */
.L_x_15:
[----:B------:R-:W-:Y:S05]  /*09d0*/  BSYNC.RECONVERGENT B1 ;  /* 0x0000000000017941 */ /* 0x000fea0003800200 */
.L_x_14:
        /* <DEDUP_REMOVED lines=12> */
.L_x_18:
[----:B------:R-:W-:-:S11]  /*0aa0*/  DADD R14, R22, 0.5 ;  /* 0x3fe00000160e7429 */ /* 0x000fd60000000000 */
.L_x_17:
[----:B------:R-:W-:Y:S05]  /*0ab0*/  BSYNC.RECONVERGENT B1 ;  /* 0x0000000000017941 */ /* 0x000fea0003800200 */
.L_x_16:
[----:B------:R-:W-:Y:S02]  /*0ac0*/  DSETP.GT.AND P0, PT, R14, 2, PT ;  /* 0x400000000e00742a */ /* 0x000fe40003f04000 */
[----:B------:R-:W-:-:S14]  /*0ad0*/  DSETP.NEU.AND P1, PT, R22, 1, PT ;  /* 0x3ff000001600742a */ /* 0x000fdc0003f2d000 */
[----:B------:R-:W-:Y:S05]  /*0ae0*/  @P0 BRA P1, `(.L_x_19) ;  /* 0x0000000000a00947 */ /* 0x000fea0000800000 */
[----:B------:R-:W-:Y:S01]  /*0af0*/  DADD R18, R18, -R20 ;  /* 0x0000000012127229 */ /* 0x000fe20000000814 */
[----:B------:R-:W-:Y:S01]  /*0b00*/  BSSY.RECONVERGENT B1, `(.L_x_20) ;  /* 0x0000011000017945 */ /* 0x000fe20003800200 */
[----:B------:R-:W-:Y:S01]  /*0b10*/  DADD R6, R16, R16 ;  /* 0x0000000010067229 */ /* 0x000fe20000000010 */
[----:B------:R-:W-:Y:S01]  /*0b20*/  VIADD R4, R4, 0x4 ;  /* 0x0000000404047836 */ /* 0x000fe20000000000 */
[----:B------:R-:W-:-:S04]  /*0b30*/  CS2R R14, SRZ ;  /* 0x00000000000e7805 */ /* 0x000fc8000001ff00 */
[----:B------:R-:W-:Y:S02]  /*0b40*/  DADD R16, R12, R18 ;  /* 0x000000000c107229 */ /* 0x000fe40000000012 */
[----:B------:R-:W-:-:S06]  /*0b50*/  DFMA R18, R8, R6, R10 ;  /* 0x000000060812722b */ /* 0x000fcc000000000a */
[----:B------:R-:W-:-:S08]  /*0b60*/  DMUL R8, R16, R16 ;  /* 0x0000001010087228 */ /* 0x000fd00000000000 */
[----:B------:R-:W-:-:S08]  /*0b70*/  DFMA R8, R18, R18, R8 ;  /* 0x000000121208722b */ /* 0x000fd00000000008 */
        /* <DEDUP_REMOVED lines=9> */
.L_x_21:
[----:B------:R-:W-:Y:S05]  /*0c10*/  BSYNC.RECONVERGENT B1 ;  /* 0x0000000000017941 */ /* 0x000fea0003800200 */
.L_x_20:
        /* <DEDUP_REMOVED lines=12> */
.L_x_24:
[----:B------:R-:W-:-:S11]  /*0ce0*/  DADD R14, R8, 0.5 ;  /* 0x3fe00000080e7429 */ /* 0x000fd60000000000 */
.L_x_23:
[----:B------:R-:W-:Y:S05]  /*0cf0*/  BSYNC.RECONVERGENT B1 ;  /* 0x0000000000017941 */ /* 0x000fea0003800200 */
.L_x_22:
[----:B------:R-:W-:Y:S02]  /*0d00*/  DSETP.GT.AND P0, PT, R14, 2, PT ;  /* 0x400000000e00742a */ /* 0x000fe40003f04000 */
[----:B------:R-:W-:-:S14]  /*0d10*/  DSETP.NEU.AND P1, PT, R8, 1, PT ;  /* 0x3ff000000800742a */ /* 0x000fdc0003f2d000 */
[----:B------:R-:W-:Y:S05]  /*0d20*/  @P0 BRA P1, `(.L_x_25) ;  /* 0x0000000000240947 */ /* 0x000fea0000800000 */
[----:B------:R-:W-:-:S13]  /*0d30*/  ISETP.NE.AND P0, PT, R4, 0xc8, PT ;  /* 0x000000c80400780c */ /* 0x000fda0003f05270 */
[----:B------:R-:W-:Y:S05]  /*0d40*/  @P0 BRA `(.L_x_26) ;  /* 0xfffffff400bc0947 */ /* 0x000fea000383ffff */
[----:B------:R-:W-:Y:S01]  /*0d50*/  IMAD.MOV.U32 R4, RZ, RZ, 0xc8 ;  /* 0x000000c8ff047424 */ /* 0x000fe200078e00ff */
[----:B------:R-:W-:Y:S06]  /*0d60*/  BRA `(.L_x_25) ;  /* 0x0000000000147947 */ /* 0x000fec0003800000 */
.L_x_19:
[----:B------:R-:W-:Y:S01]  /*0d70*/  VIADD R4, R4, 0x3 ;  /* 0x0000000304047836 */ /* 0x000fe20000000000 */
[----:B------:R-:W-:Y:S06]  /*0d80*/  BRA `(.L_x_25) ;  /* 0x00000000000c7947 */ /* 0x000fec0003800000 */
.L_x_13:
[----:B------:R-:W-:Y:S01]  /*0d90*/  VIADD R4, R4, 0x2 ;  /* 0x0000000204047836 */ /* 0x000fe20000000000 */
[----:B------:R-:W-:Y:S06]  /*0da0*/  BRA `(.L_x_25) ;  /* 0x0000000000047947 */ /* 0x000fec0003800000 */
.L_x_7:
[----:B------:R-:W-:-:S07]  /*0db0*/  VIADD R4, R4, 0x1 ;  /* 0x0000000104047836 */ /* 0x000fce0000000000 */
.L_x_25:
[----:B------:R-:W-:Y:S05]  /*0dc0*/  BSYNC.RECONVERGENT B0 ;  /* 0x0000000000007941 */ /* 0x000fea0003800200 */
.L_x_2:
[----:B------:R-:W0:Y:S01]  /*0dd0*/  LDC.64 R6, c[0x0][0x3a0] ;  /* 0x0000e800ff067b82 */ /* 0x000e220000000a00 */
[----:B------:R-:W-:-:S04]  /*0de0*/  IMAD R3, R3, 0x3e8, R2 ;  /* 0x000003e803037824 */ /* 0x000fc800078e0202 */
[----:B0-----:R-:W-:-:S05]  /*0df0*/  IMAD.WIDE R2, R3, 0x4, R6 ;  /* 0x0000000403027825 */ /* 0x001fca00078e0206 */
[----:B------:R-:W-:Y:S01]  /*0e00*/  STG.E desc[UR4][R2.64], R4 ;  /* 0x0000000402007986 */ /* 0x000fe2000c101904 */
[----:B------:R-:W-:Y:S05]  /*0e10*/  EXIT ;  /* 0x000000000000794d */ /* 0x000fea0003800000 */
        .weak           $__internal_0_$__cuda_sm20_div_rn_f64_full
        .type           $__internal_0_$__cuda_sm20_div_rn_f64_full,@function
        .size           $__internal_0_$__cuda_sm20_div_rn_f64_full,($_Z10MandelbrotddddPi$__internal_accurate_pow - $__internal_0_$__cuda_sm20_div_rn_f64_full)
$__internal_0_$__cuda_sm20_div_rn_f64_full:
[C---:B------:R-:W-:Y:S01]  /*0e20*/  FSETP.GEU.AND P0, PT, |R3|.reuse, 1.469367938527859385e-39, PT ;  /* 0x001000000300780b */ /* 0x040fe20003f0e200 */
[--C-:B------:R-:W-:Y:S01]  /*0e30*/  IMAD.MOV.U32 R2, RZ, RZ, R0.reuse ;  /* 0x000000ffff027224 */ /* 0x100fe200078e0000 */
[C---:B------:R-:W-:Y:S01]  /*0e40*/  LOP3.LUT R4, R3.reuse, 0x800fffff, RZ, 0xc0, !PT ;  /* 0x800fffff03047812 */ /* 0x040fe200078ec0ff */
[----:B------:R-:W-:Y:S01]  /*0e50*/  IMAD.MOV.U32 R6, RZ, RZ, 0x1 ;  /* 0x00000001ff067424 */ /* 0x000fe200078e00ff */
[----:B------:R-:W-:Y:S02]  /*0e60*/  LOP3.LUT R17, R3, 0x7ff00000, RZ, 0xc0, !PT ;  /* 0x7ff0000003117812 */ /* 0x000fe400078ec0ff */
[----:B------:R-:W-:Y:S01]  /*0e70*/  LOP3.LUT R5, R4, 0x3ff00000, RZ, 0xfc, !PT ;  /* 0x3ff0000004057812 */ /* 0x000fe200078efcff */
[----:B------:R-:W-:-:S06]  /*0e80*/  IMAD.MOV.U32 R4, RZ, RZ, R0 ;  /* 0x000000ffff047224 */ /* 0x000fcc00078e0000 */
[----:B------:R-:W-:-:S06]  /*0e90*/  @!P0 DMUL R4, R2, 8.98846567431157953865e+307 ;  /* 0x7fe0000002048828 */ /* 0x000fcc0000000000 */
[----:B------:R-:W0:Y:S02]  /*0ea0*/  MUFU.RCP64H R7, R5 ;  /* 0x0000000500077308 */ /* 0x000e240000001800 */
[----:B0-----:R-:W-:-:S08]  /*0eb0*/  DFMA R10, R6, -R4, 1 ;  /* 0x3ff00000060a742b */ /* 0x001fd00000000804 */
[----:B------:R-:W-:-:S08]  /*0ec0*/  DFMA R10, R10, R10, R10 ;  /* 0x0000000a0a0a722b */ /* 0x000fd0000000000a */
[----:B------:R-:W-:Y:S01]  /*0ed0*/  DFMA R14, R6, R10, R6 ;  /* 0x0000000a060e722b */ /* 0x000fe20000000006 */
[----:B------:R-:W-:Y:S02]  /*0ee0*/  IMAD.MOV.U32 R11, RZ, RZ, R16 ;  /* 0x000000ffff0b7224 */ /* 0x000fe400078e0010 */
[----:B------:R-:W-:Y:S02]  /*0ef0*/  IMAD.MOV.U32 R10, RZ, RZ, R9 ;  /* 0x000000ffff0a7224 */ /* 0x000fe400078e0009 */
[----:B------:R-:W-:Y:S01]  /*0f00*/  IMAD.MOV.U32 R9, RZ, RZ, 0x1ca00000 ;  /* 0x1ca00000ff097424 */ /* 0x000fe200078e00ff */
[----:B------:R-:W-:Y:S02]  /*0f10*/  LOP3.LUT R16, R11, 0x7ff00000, RZ, 0xc0, !PT ;  /* 0x7ff000000b107812 */ /* 0x000fe400078ec0ff */
[----:B------:R-:W-:Y:S01]  /*0f20*/  DFMA R18, R14, -R4, 1 ;  /* 0x3ff000000e12742b */ /* 0x000fe20000000804 */
[----:B------:R-:W-:Y:S01]  /*0f30*/  IMAD.MOV.U32 R6, RZ, RZ, R10 ;  /* 0x000000ffff067224 */ /* 0x000fe200078e000a */
[----:B------:R-:W-:Y:S01]  /*0f40*/  ISETP.GE.U32.AND P1, PT, R16, R17, PT ;  /* 0x000000111000720c */ /* 0x000fe20003f26070 */
[----:B------:R-:W-:-:S03]  /*0f50*/  IMAD.MOV.U32 R23, RZ, RZ, R16 ;  /* 0x000000ffff177224 */ /* 0x000fc600078e0010 */
[----:B------:R-:W-:Y:S02]  /*0f60*/  SEL R7, R9, 0x63400000, !P1 ;  /* 0x6340000009077807 */ /* 0x000fe40004800000 */
[----:B------:R-:W-:Y:S01]  /*0f70*/  DFMA R14, R14, R18, R14 ;  /* 0x000000120e0e722b */ /* 0x000fe2000000000e */
[----:B------:R-:W-:Y:S02]  /*0f80*/  FSETP.GEU.AND P1, PT, |R11|, 1.469367938527859385e-39, PT ;  /* 0x001000000b00780b */ /* 0x000fe40003f2e200 */
[----:B------:R-:W-:-:S11]  /*0f90*/  LOP3.LUT R7, R7, 0x800fffff, R11, 0xf8, !PT ;  /* 0x800fffff07077812 */ /* 0x000fd600078ef80b */
[----:B------:R-:W-:Y:S05]  /*0fa0*/  @P1 BRA `(.L_x_27) ;  /* 0x0000000000201947 */ /* 0x000fea0003800000 */
[----:B------:R-:W-:Y:S01]  /*0fb0*/  LOP3.LUT R19, R3, 0x7ff00000, RZ, 0xc0, !PT ;  /* 0x7ff0000003137812 */ /* 0x000fe200078ec0ff */
[----:B------:R-:W-:-:S03]  /*0fc0*/  IMAD.MOV.U32 R18, RZ, RZ, RZ ;  /* 0x000000ffff127224 */ /* 0x000fc600078e00ff */
[----:B------:R-:W-:-:S04]  /*0fd0*/  ISETP.GE.U32.AND P1, PT, R16, R19, PT ;  /* 0x000000131000720c */ /* 0x000fc80003f26070 */
[----:B------:R-:W-:-:S04]  /*0fe0*/  SEL R19, R9, 0x63400000, !P1 ;  /* 0x6340000009137807 */ /* 0x000fc80004800000 */
[----:B------:R-:W-:-:S04]  /*0ff0*/  LOP3.LUT R19, R19, 0x80000000, R11, 0xf8, !PT ;  /* 0x8000000013137812 */ /* 0x000fc800078ef80b */
[----:B------:R-:W-:-:S06]  /*1000*/  LOP3.LUT R19, R19, 0x100000, RZ, 0xfc, !PT ;  /* 0x0010000013137812 */ /* 0x000fcc00078efcff */
[----:B------:R-:W-:-:S10]  /*1010*/  DFMA R6, R6, 2, -R18 ;  /* 0x400000000606782b */ /* 0x000fd40000000812 */
[----:B------:R-:W-:-:S07]  /*1020*/  LOP3.LUT R23, R7, 0x7ff00000, RZ, 0xc0, !PT ;  /* 0x7ff0000007177812 */ /* 0x000fce00078ec0ff */
.L_x_27:
[----:B------:R-:W-:Y:S01]  /*1030*/  IMAD.MOV.U32 R22, RZ, RZ, R17 ;  /* 0x000000ffff167224 */ /* 0x000fe200078e0011 */
[----:B------:R-:W-:Y:S01]  /*1040*/  @!P0 LOP3.LUT R22, R5, 0x7ff00000, RZ, 0xc0, !PT ;  /* 0x7ff0000005168812 */ /* 0x000fe200078ec0ff */
[----:B------:R-:W-:Y:S01]  /*1050*/  VIADD R17, R23, 0xffffffff ;  /* 0xffffffff17117836 */ /* 0x000fe20000000000 */
[----:B------:R-:W-:-:S03]  /*1060*/  DMUL R18, R14, R6 ;  /* 0x000000060e127228 */ /* 0x000fc60000000000 */
[----:B------:R-:W-:Y:S01]  /*1070*/  VIADD R24, R22, 0xffffffff ;  /* 0xffffffff16187836 */ /* 0x000fe20000000000 */
[----:B------:R-:W-:-:S04]  /*1080*/  ISETP.GT.U32.AND P0, PT, R17, 0x7feffffe, PT ;  /* 0x7feffffe1100780c */ /* 0x000fc80003f04070 */
[----:B------:R-:W-:Y:S01]  /*1090*/  ISETP.GT.U32.OR P0, PT, R24, 0x7feffffe, P0 ;  /* 0x7feffffe1800780c */ /* 0x000fe20000704470 */
[----:B------:R-:W-:-:S08]  /*10a0*/  DFMA R20, R18, -R4, R6 ;  /* 0x800000041214722b */ /* 0x000fd00000000006 */
[----:B------:R-:W-:-:S04]  /*10b0*/  DFMA R14, R14, R20, R18 ;  /* 0x000000140e0e722b */ /* 0x000fc80000000012 */
[----:B------:R-:W-:Y:S07]  /*10c0*/  @P0 BRA `(.L_x_28) ;  /* 0x00000000006c0947 */ /* 0x000fee0003800000 */
[----:B------:R-:W-:-:S04]  /*10d0*/  LOP3.LUT R11, R3, 0x7ff00000, RZ, 0xc0, !PT ;  /* 0x7ff00000030b7812 */ /* 0x000fc800078ec0ff */
[CC--:B------:R-:W-:Y:S02]  /*10e0*/  VIADDMNMX R10, R16.reuse, -R11.reuse, 0xb9600000, !PT ;  /* 0xb9600000100a7446 */ /* 0x0c0fe4000780090b */
[----:B------:R-:W-:Y:S02]  /*10f0*/  ISETP.GE.U32.AND P0, PT, R16, R11, PT ;  /* 0x0000000b1000720c */ /* 0x000fe40003f06070 */
[----:B------:R-:W-:Y:S02]  /*1100*/  VIMNMX R10, PT, PT, R10, 0x46a00000, PT ;  /* 0x46a000000a0a7848 */ /* 0x000fe40003fe0100 */
[----:B------:R-:W-:-:S05]  /*1110*/  SEL R9, R9, 0x63400000, !P0 ;  /* 0x6340000009097807 */ /* 0x000fca0004000000 */
[----:B------:R-:W-:Y:S02]  /*1120*/  IMAD.IADD R18, R10, 0x1, -R9 ;  /* 0x000000010a127824 */ /* 0x000fe400078e0a09 */
[----:B------:R-:W-:Y:S02]  /*1130*/  IMAD.MOV.U32 R10, RZ, RZ, RZ ;  /* 0x000000ffff0a7224 */ /* 0x000fe400078e00ff */
[----:B------:R-:W-:-:S06]  /*1140*/  VIADD R11, R18, 0x7fe00000 ;  /* 0x7fe00000120b7836 */ /* 0x000fcc0000000000 */
[----:B------:R-:W-:-:S10]  /*1150*/  DMUL R16, R14, R10 ;  /* 0x0000000a0e107228 */ /* 0x000fd40000000000 */
[----:B------:R-:W-:-:S13]  /*1160*/  FSETP.GTU.AND P0, PT, |R17|, 1.469367938527859385e-39, PT ;  /* 0x001000001100780b */ /* 0x000fda0003f0c200 */
[----:B------:R-:W-:Y:S05]  /*1170*/  @P0 BRA `(.L_x_29) ;  /* 0x0000000000940947 */ /* 0x000fea0003800000 */
[----:B------:R-:W-:Y:S01]  /*1180*/  DFMA R6, R14, -R4, R6 ;  /* 0x800000040e06722b */ /* 0x000fe20000000006 */
[----:B------:R-:W-:-:S09]  /*1190*/  IMAD.MOV.U32 R10, RZ, RZ, RZ ;  /* 0x000000ffff0a7224 */ /* 0x000fd200078e00ff */
[C---:B------:R-:W-:Y:S02]  /*11a0*/  FSETP.NEU.AND P0, PT, R7.reuse, RZ, PT ;  /* 0x000000ff0700720b */ /* 0x040fe40003f0d000 */
[----:B------:R-:W-:-:S04]  /*11b0*/  LOP3.LUT R9, R7, 0x80000000, R3, 0x48, !PT ;  /* 0x8000000007097812 */ /* 0x000fc800078e4803 */
[----:B------:R-:W-:-:S07]  /*11c0*/  LOP3.LUT R11, R9, R11, RZ, 0xfc, !PT ;  /* 0x0000000b090b7212 */ /* 0x000fce00078efcff */
[----:B------:R-:W-:Y:S05]  /*11d0*/  @!P0 BRA `(.L_x_29) ;  /* 0x00000000007c8947 */ /* 0x000fea0003800000 */
[----:B------:R-:W-:Y:S01]  /*11e0*/  IMAD.MOV R5, RZ, RZ, -R18 ;  /* 0x000000ffff057224 */ /* 0x000fe200078e0a12 */
[----:B------:R-:W-:Y:S01]  /*11f0*/  DMUL.RP R10, R14, R10 ;  /* 0x0000000a0e0a7228 */ /* 0x000fe20000008000 */
[----:B------:R-:W-:-:S06]  /*1200*/  IMAD.MOV.U32 R4, RZ, RZ, RZ ;  /* 0x000000ffff047224 */ /* 0x000fcc00078e00ff */
[----:B------:R-:W-:-:S03]  /*1210*/  DFMA R4, R16, -R4, R14 ;  /* 0x800000041004722b */ /* 0x000fc6000000000e */
[----:B------:R-:W-:-:S03]  /*1220*/  LOP3.LUT R9, R11, R9, RZ, 0x3c, !PT ;  /* 0x000000090b097212 */ /* 0x000fc600078e3cff */
[----:B------:R-:W-:-:S04]  /*1230*/  IADD3 R4, PT, PT, -R18, -0x43300000, RZ ;  /* 0xbcd0000012047810 */ /* 0x000fc80007ffe1ff */
[----:B------:R-:W-:-:S04]  /*1240*/  FSETP.NEU.AND P0, PT, |R5|, R4, PT ;  /* 0x000000040500720b */ /* 0x000fc80003f0d200 */
[----:B------:R-:W-:Y:S02]  /*1250*/  FSEL R16, R10, R16, !P0 ;  /* 0x000000100a107208 */ /* 0x000fe40004000000 */
[----:B------:R-:W-:Y:S01]  /*1260*/  FSEL R17, R9, R17, !P0 ;  /* 0x0000001109117208 */ /* 0x000fe20004000000 */
[----:B------:R-:W-:Y:S06]  /*1270*/  BRA `(.L_x_29) ;  /* 0x0000000000547947 */ /* 0x000fec0003800000 */
.L_x_28:
[----:B------:R-:W-:-:S14]  /*1280*/  DSETP.NAN.AND P0, PT, R10, R10, PT ;  /* 0x0000000a0a00722a */ /* 0x000fdc0003f08000 */
[----:B------:R-:W-:Y:S05]  /*1290*/  @P0 BRA `(.L_x_30) ;  /* 0x0000000000440947 */ /* 0x000fea0003800000 */
[----:B------:R-:W-:-:S14]  /*12a0*/  DSETP.NAN.AND P0, PT, R2, R2, PT ;  /* 0x000000020200722a */ /* 0x000fdc0003f08000 */
[----:B------:R-:W-:Y:S05]  /*12b0*/  @P0 BRA `(.L_x_31) ;  /* 0x0000000000300947 */ /* 0x000fea0003800000 */
[----:B------:R-:W-:Y:S01]  /*12c0*/  ISETP.NE.AND P0, PT, R23, R22, PT ;  /* 0x000000161700720c */ /* 0x000fe20003f05270 */
[----:B------:R-:W-:Y:S02]  /*12d0*/  IMAD.MOV.U32 R16, RZ, RZ, 0x0 ;  /* 0x00000000ff107424 */ /* 0x000fe400078e00ff */
[----:B------:R-:W-:-:S10]  /*12e0*/  IMAD.MOV.U32 R17, RZ, RZ, -0x80000 ;  /* 0xfff80000ff117424 */ /* 0x000fd400078e00ff */
[----:B------:R-:W-:Y:S05]  /*12f0*/  @!P0 BRA `(.L_x_29) ;  /* 0x0000000000348947 */ /* 0x000fea0003800000 */
[----:B------:R-:W-:Y:S02]  /*1300*/  ISETP.NE.AND P0, PT, R23, 0x7ff00000, PT ;  /* 0x7ff000001700780c */ /* 0x000fe40003f05270 */
[----:B------:R-:W-:Y:S02]  /*1310*/  LOP3.LUT R17, R11, 0x80000000, R3, 0x48, !PT ;  /* 0x800000000b117812 */ /* 0x000fe400078e4803 */
[----:B------:R-:W-:-:S13]  /*1320*/  ISETP.EQ.OR P0, PT, R22, RZ, !P0 ;  /* 0x000000ff1600720c */ /* 0x000fda0004702670 */
[----:B------:R-:W-:Y:S01]  /*1330*/  @P0 LOP3.LUT R2, R17, 0x7ff00000, RZ, 0xfc, !PT ;  /* 0x7ff0000011020812 */ /* 0x000fe200078efcff */
[----:B------:R-:W-:Y:S02]  /*1340*/  @!P0 IMAD.MOV.U32 R16, RZ, RZ, RZ ;  /* 0x000000ffff108224 */ /* 0x000fe400078e00ff */
[----:B------:R-:W-:Y:S02]  /*1350*/  @P0 IMAD.MOV.U32 R16, RZ, RZ, RZ ;  /* 0x000000ffff100224 */ /* 0x000fe400078e00ff */
[----:B------:R-:W-:Y:S01]  /*1360*/  @P0 IMAD.MOV.U32 R17, RZ, RZ, R2 ;  /* 0x000000ffff110224 */ /* 0x000fe200078e0002 */
[----:B------:R-:W-:Y:S06]  /*1370*/  BRA `(.L_x_29) ;  /* 0x0000000000147947 */ /* 0x000fec0003800000 */
.L_x_31:
[----:B------:R-:W-:Y:S01]  /*1380*/  LOP3.LUT R17, R3, 0x80000, RZ, 0xfc, !PT ;  /* 0x0008000003117812 */ /* 0x000fe200078efcff */
[----:B------:R-:W-:Y:S01]  /*1390*/  IMAD.MOV.U32 R16, RZ, RZ, R2 ;  /* 0x000000ffff107224 */ /* 0x000fe200078e0002 */
[----:B------:R-:W-:Y:S06]  /*13a0*/  BRA `(.L_x_29) ;  /* 0x0000000000087947 */ /* 0x000fec0003800000 */
.L_x_30:
[----:B------:R-:W-:Y:S01]  /*13b0*/  LOP3.LUT R17, R11, 0x80000, RZ, 0xfc, !PT ;  /* 0x000800000b117812 */ /* 0x000fe200078efcff */
[----:B------:R-:W-:-:S07]  /*13c0*/  IMAD.MOV.U32 R16, RZ, RZ, R10 ;  /* 0x000000ffff107224 */ /* 0x000fce00078e000a */
.L_x_29:
[----:B------:R-:W-:Y:S02]  /*13d0*/  IMAD.MOV.U32 R9, RZ, RZ, 0x0 ;  /* 0x00000000ff097424 */ /* 0x000fe400078e00ff */
[----:B------:R-:W-:Y:S02]  /*13e0*/  IMAD.MOV.U32 R10, RZ, RZ, R16 ;  /* 0x000000ffff0a7224 */ /* 0x000fe400078e0010 */
[----:B------:R-:W-:Y:S01]  /*13f0*/  IMAD.MOV.U32 R11, RZ, RZ, R17 ;  /* 0x000000ffff0b7224 */ /* 0x000fe200078e0011 */
[----:B------:R-:W-:Y:S06]  /*1400*/  RET.REL.NODEC R8 `(_Z10MandelbrotddddPi) ;  /* 0xffffffe808fc7950 */ /* 0x000fec0003c3ffff */
        .type           $_Z10MandelbrotddddPi$__internal_accurate_pow,@function
        .size           $_Z10MandelbrotddddPi$__internal_accurate_pow,(.L_x_35 - $_Z10MandelbrotddddPi$__internal_accurate_pow)
$_Z10MandelbrotddddPi$__internal_accurate_pow:
[----:B------:R-:W-:Y:S01]  /*1410*/  ISETP.GT.U32.AND P0, PT, R5, 0xfffff, PT ;  /* 0x000fffff0500780c */ /* 0x000fe20003f04070 */
[--C-:B------:R-:W-:Y:S01]  /*1420*/  IMAD.MOV.U32 R7, RZ, RZ, R5.reuse ;  /* 0x000000ffff077224 */ /* 0x100fe200078e0005 */
[----:B------:R-:W-:Y:S01]  /*1430*/  UMOV UR6, 0x7d2cafe2 ;  /* 0x7d2cafe200067882 */ /* 0x000fe20000000000 */
[----:B------:R-:W-:Y:S01]  /*1440*/  UMOV UR7, 0x3eb0f5ff ;  /* 0x3eb0f5ff00077882 */ /* 0x000fe20000000000 */
[----:B------:R-:W-:Y:S01]  /*1450*/  SHF.R.U32.HI R5, RZ, 0x14, R5 ;  /* 0x00000014ff057819 */ /* 0x000fe20000011605 */
[----:B------:R-:W-:Y:S01]  /*1460*/  UMOV UR8, 0x3b39803f ;  /* 0x3b39803f00087882 */ /* 0x000fe20000000000 */
[----:B------:R-:W-:-:S07]  /*1470*/  UMOV UR9, 0x3c7abc9e ;  /* 0x3c7abc9e00097882 */ /* 0x000fce0000000000 */
[----:B------:R-:W-:-:S10]  /*1480*/  @!P0 DMUL R14, R6, 1.80143985094819840000e+16 ;  /* 0x43500000060e8828 */ /* 0x000fd40000000000 */
[----:B------:R-:W-:Y:S01]  /*1490*/  @!P0 IMAD.MOV.U32 R7, RZ, RZ, R15 ;  /* 0x000000ffff078224 */ /* 0x000fe200078e000f */
[----:B------:R-:W-:Y:S01]  /*14a0*/  @!P0 LEA.HI R5, R15, 0xffffffca, RZ, 0xc ;  /* 0xffffffca0f058811 */ /* 0x000fe200078f60ff */
[----:B------:R-:W-:-:S03]  /*14b0*/  @!P0 IMAD.MOV.U32 R6, RZ, RZ, R14 ;  /* 0x000000ffff068224 */ /* 0x000fc600078e000e */
[----:B------:R-:W-:Y:S01]  /*14c0*/  LOP3.LUT R7, R7, 0x800fffff, RZ, 0xc0, !PT ;  /* 0x800fffff07077812 */ /* 0x000fe200078ec0ff */
[----:B------:R-:W-:-:S03]  /*14d0*/  IMAD.MOV.U32 R28, RZ, RZ, R6 ;  /* 0x000000ffff1c7224 */ /* 0x000fc600078e0006 */
[----:B------:R-:W-:-:S04]  /*14e0*/  LOP3.LUT R7, R7, 0x3ff00000, RZ, 0xfc, !PT ;  /* 0x3ff0000007077812 */ /* 0x000fc800078efcff */
[----:B------:R-:W-:Y:S01]  /*14f0*/  ISETP.GE.U32.AND P1, PT, R7, 0x3ff6a09f, PT ;  /* 0x3ff6a09f0700780c */ /* 0x000fe20003f26070 */
[----:B------:R-:W-:-:S12]  /*1500*/  IMAD.MOV.U32 R29, RZ, RZ, R7 ;  /* 0x000000ffff1d7224 */ /* 0x000fd800078e0007 */
[----:B------:R-:W-:-:S04]  /*1510*/  @P1 VIADD R6, R29, 0xfff00000 ;  /* 0xfff000001d061836 */ /* 0x000fc80000000000 */
[----:B------:R-:W-:Y:S02]  /*1520*/  @P1 IMAD.MOV.U32 R29, RZ, RZ, R6 ;  /* 0x000000ffff1d1224 */ /* 0x000fe400078e0006 */
[----:B------:R-:W-:-:S04]  /*1530*/  IMAD.MOV.U32 R6, RZ, RZ, RZ ;  /* 0x000000ffff067224 */ /* 0x000fc800078e00ff */
[C---:B------:R-:W-:Y:S02]  /*1540*/  DADD R24, R28.reuse, 1 ;  /* 0x3ff000001c187429 */ /* 0x040fe40000000000 */
[----:B------:R-:W-:-:S04]  /*1550*/  DADD R28, R28, -1 ;  /* 0xbff000001c1c7429 */ /* 0x000fc80000000000 */
[----:B------:R-:W0:Y:S02]  /*1560*/  MUFU.RCP64H R7, R25 ;  /* 0x0000001900077308 */ /* 0x000e240000001800 */
[----:B0-----:R-:W-:-:S08]  /*1570*/  DFMA R26, -R24, R6, 1 ;  /* 0x3ff00000181a742b */ /* 0x001fd00000000106 */
[----:B------:R-:W-:-:S08]  /*1580*/  DFMA R26, R26, R26, R26 ;  /* 0x0000001a1a1a722b */ /* 0x000fd0000000001a */
[----:B------:R-:W-:Y:S01]  /*1590*/  DFMA R26, R6, R26, R6 ;  /* 0x0000001a061a722b */ /* 0x000fe20000000006 */
[----:B------:R-:W-:Y:S02]  /*15a0*/  IMAD.MOV.U32 R6, RZ, RZ, 0x41ad3b5a ;  /* 0x41ad3b5aff067424 */ /* 0x000fe400078e00ff */
[----:B------:R-:W-:-:S05]  /*15b0*/  IMAD.MOV.U32 R7, RZ, RZ, 0x3ed0f5d2 ;  /* 0x3ed0f5d2ff077424 */ /* 0x000fca00078e00ff */
[----:B------:R-:W-:-:S08]  /*15c0*/  DMUL R32, R28, R26 ;  /* 0x0000001a1c207228 */ /* 0x000fd00000000000 */
[----:B------:R-:W-:-:S08]  /*15d0*/  DFMA R32, R28, R26, R32 ;  /* 0x0000001a1c20722b */ /* 0x000fd00000000020 */
[----:B------:R-:W-:Y:S02]  /*15e0*/  DMUL R34, R32, R32 ;  /* 0x0000002020227228 */ /* 0x000fe40000000000 */
[----:B------:R-:W-:-:S06]  /*15f0*/  DADD R24, R28, -R32 ;  /* 0x000000001c187229 */ /* 0x000fcc0000000820 */
[----:B------:R-:W-:Y:S01]  /*1600*/  DFMA R6, R34, UR6, R6 ;  /* 0x0000000622067c2b */ /* 0x000fe20008000006 */
[----:B------:R-:W-:Y:S01]  /*1610*/  UMOV UR6, 0x75488a3f ;  /* 0x75488a3f00067882 */ /* 0x000fe20000000000 */
[----:B------:R-:W-:Y:S01]  /*1620*/  UMOV UR7, 0x3ef3b20a ;  /* 0x3ef3b20a00077882 */ /* 0x000fe20000000000 */
[----:B------:R-:W-:-:S05]  /*1630*/  DADD R24, R24, R24 ;  /* 0x0000000018187229 */ /* 0x000fca0000000018 */
[----:B------:R-:W-:Y:S01]  /*1640*/  DFMA R6, R34, R6, UR6 ;  /* 0x0000000622067e2b */ /* 0x000fe20008000006 */
[----:B------:R-:W-:Y:S01]  /*1650*/  UMOV UR6, 0xe4faecd5 ;  /* 0xe4faecd500067882 */ /* 0x000fe20000000000 */
[----:B------:R-:W-:Y:S01]  /*1660*/  UMOV UR7, 0x3f1745cd ;  /* 0x3f1745cd00077882 */ /* 0x000fe20000000000 */
[----:B------:R-:W-:-:S05]  /*1670*/  DFMA R24, R28, -R32, R24 ;  /* 0x800000201c18722b */ /* 0x000fca0000000018 */
[----:B------:R-:W-:Y:S01]  /*1680*/  DFMA R6, R34, R6, UR6 ;  /* 0x0000000622067e2b */ /* 0x000fe20008000006 */
[----:B------:R-:W-:Y:S01]  /*1690*/  UMOV UR6, 0x258a578b ;  /* 0x258a578b00067882 */ /* 0x000fe20000000000 */
[----:B------:R-:W-:Y:S01]  /*16a0*/  UMOV UR7, 0x3f3c71c7 ;  /* 0x3f3c71c700077882 */ /* 0x000fe20000000000 */
[----:B------:R-:W-:Y:S02]  /*16b0*/  DMUL R24, R26, R24 ;  /* 0x000000181a187228 */ /* 0x000fe40000000000 */
[----:B------:R-:W-:-:S03]  /*16c0*/  DMUL R26, R32, R32 ;  /* 0x00000020201a7228 */ /* 0x000fc60000000000 */
[----:B------:R-:W-:Y:S01]  /*16d0*/  DFMA R6, R34, R6, UR6 ;  /* 0x0000000622067e2b */ /* 0x000fe20008000006 */
[----:B------:R-:W-:Y:S01]  /*16e0*/  UMOV UR6, 0x9242b910 ;  /* 0x9242b91000067882 */ /* 0x000fe20000000000 */
[----:B------:R-:W-:-:S03]  /*16f0*/  UMOV UR7, 0x3f624924 ;  /* 0x3f62492400077882 */ /* 0x000fc60000000000 */
[----:B------:R-:W-:-:S03]  /*1700*/  DMUL R14, R32, R26 ;  /* 0x0000001a200e7228 */ /* 0x000fc60000000000 */
[----:B------:R-:W-:Y:S01]  /*1710*/  DFMA R6, R34, R6, UR6 ;  /* 0x0000000622067e2b */ /* 0x000fe20008000006 */
[----:B------:R-:W-:Y:S01]  /*1720*/  UMOV UR6, 0x99999dfb ;  /* 0x99999dfb00067882 */ /* 0x000fe20000000000 */
[----:B------:R-:W-:-:S06]  /*1730*/  UMOV UR7, 0x3f899999 ;  /* 0x3f89999900077882 */ /* 0x000fcc0000000000 */
[----:B------:R-:W-:Y:S01]  /*1740*/  DFMA R6, R34, R6, UR6 ;  /* 0x0000000622067e2b */ /* 0x000fe20008000006 */
[----:B------:R-:W-:Y:S01]  /*1750*/  UMOV UR6, 0x55555555 ;  /* 0x5555555500067882 */ /* 0x000fe20000000000 */
[----:B------:R-:W-:-:S06]  /*1760*/  UMOV UR7, 0x3fb55555 ;  /* 0x3fb5555500077882 */ /* 0x000fcc0000000000 */
[----:B------:R-:W-:-:S08]  /*1770*/  DFMA R30, R34, R6, UR6 ;  /* 0x00000006221e7e2b */ /* 0x000fd00008000006 */
[----:B------:R-:W-:Y:S01]  /*1780*/  DADD R28, -R30, UR6 ;  /* 0x000000061e1c7e29 */ /* 0x000fe20008000100 */
[----:B------:R-:W-:Y:S01]  /*1790*/  UMOV UR6, 0xb9e7b0 ;  /* 0x00b9e7b000067882 */ /* 0x000fe20000000000 */
[----:B------:R-:W-:-:S06]  /*17a0*/  UMOV UR7, 0x3c46a4cb ;  /* 0x3c46a4cb00077882 */ /* 0x000fcc0000000000 */
[----:B------:R-:W-:Y:S02]  /*17b0*/  DFMA R28, R34, R6, R28 ;  /* 0x00000006221c722b */ /* 0x000fe4000000001c */
[----:B------:R-:W-:Y:S01]  /*17c0*/  DFMA R34, R32, R32, -R26 ;  /* 0x000000202022722b */ /* 0x000fe2000000081a */
[----:B------:R-:W-:Y:S02]  /*17d0*/  VIADD R7, R25, 0x100000 ;  /* 0x0010000019077836 */ /* 0x000fe40000000000 */
[----:B------:R-:W-:-:S06]  /*17e0*/  IMAD.MOV.U32 R6, RZ, RZ, R24 ;  /* 0x000000ffff067224 */ /* 0x000fcc00078e0018 */
[----:B------:R-:W-:Y:S02]  /*17f0*/  DFMA R6, R32, R6, R34 ;  /* 0x000000062006722b */ /* 0x000fe40000000022 */
[----:B------:R-:W-:Y:S01]  /*1800*/  DADD R34, R28, -UR6 ;  /* 0x800000061c227e29 */ /* 0x000fe20008000000 */
[----:B------:R-:W-:Y:S01]  /*1810*/  UMOV UR6, 0x80000000 ;  /* 0x8000000000067882 */ /* 0x000fe20000000000 */
[----:B------:R-:W-:Y:S01]  /*1820*/  DFMA R28, R32, R26, -R14 ;  /* 0x0000001a201c722b */ /* 0x000fe2000000080e */
[----:B------:R-:W-:-:S07]  /*1830*/  UMOV UR7, 0x43300000 ;  /* 0x4330000000077882 */ /* 0x000fce0000000000 */
[----:B------:R-:W-:Y:S02]  /*1840*/  DFMA R28, R24, R26, R28 ;  /* 0x0000001a181c722b */ /* 0x000fe4000000001c */
[----:B------:R-:W-:-:S06]  /*1850*/  DADD R26, R30, R34 ;  /* 0x000000001e1a7229 */ /* 0x000fcc0000000022 */
[----:B------:R-:W-:Y:S02]  /*1860*/  DFMA R6, R32, R6, R28 ;  /* 0x000000062006722b */ /* 0x000fe4000000001c */
[----:B------:R-:W-:Y:S02]  /*1870*/  DADD R30, R30, -R26 ;  /* 0x000000001e1e7229 */ /* 0x000fe4000000081a */
[----:B------:R-:W-:-:S06]  /*1880*/  DMUL R28, R26, R14 ;  /* 0x0000000e1a1c7228 */ /* 0x000fcc0000000000 */
[----:B------:R-:W-:Y:S02]  /*1890*/  DADD R34, R34, R30 ;  /* 0x0000000022227229 */ /* 0x000fe4000000001e */
[----:B------:R-:W-:-:S08]  /*18a0*/  DFMA R30, R26, R14, -R28 ;  /* 0x0000000e1a1e722b */ /* 0x000fd0000000081c */
[----:B------:R-:W-:-:S08]  /*18b0*/  DFMA R6, R26, R6, R30 ;  /* 0x000000061a06722b */ /* 0x000fd0000000001e */
[----:B------:R-:W-:-:S08]  /*18c0*/  DFMA R34, R34, R14, R6 ;  /* 0x0000000e2222722b */ /* 0x000fd00000000006 */
[----:B------:R-:W-:-:S08]  /*18d0*/  DADD R6, R28, R34 ;  /* 0x000000001c067229 */ /* 0x000fd00000000022 */
[--C-:B------:R-:W-:Y:S02]  /*18e0*/  DADD R14, R32, R6.reuse ;  /* 0x00000000200e7229 */ /* 0x100fe40000000006 */
[----:B------:R-:W-:-:S06]  /*18f0*/  DADD R28, R28, -R6 ;  /* 0x000000001c1c7229 */ /* 0x000fcc0000000806 */
[----:B------:R-:W-:Y:S02]  /*1900*/  DADD R32, R32, -R14 ;  /* 0x0000000020207229 */ /* 0x000fe4000000080e */
[----:B------:R-:W-:-:S06]  /*1910*/  DADD R28, R34, R28 ;  /* 0x00000000221c7229 */ /* 0x000fcc000000001c */
[----:B------:R-:W-:Y:S01]  /*1920*/  DADD R32, R6, R32 ;  /* 0x0000000006207229 */ /* 0x000fe20000000020 */
[C---:B------:R-:W-:Y:S02]  /*1930*/  VIADD R6, R5.reuse, 0xfffffc01 ;  /* 0xfffffc0105067836 */ /* 0x040fe40000000000 */
[----:B------:R-:W-:Y:S02]  /*1940*/  @P1 VIADD R6, R5, 0xfffffc02 ;  /* 0xfffffc0205061836 */ /* 0x000fe40000000000 */
[----:B------:R-:W-:-:S03]  /*1950*/  IMAD.MOV.U32 R7, RZ, RZ, 0x43300000 ;  /* 0x43300000ff077424 */ /* 0x000fc600078e00ff */
[----:B------:R-:W-:Y:S01]  /*1960*/  DADD R28, R28, R32 ;  /* 0x000000001c1c7229 */ /* 0x000fe20000000020 */
[----:B------:R-:W-:-:S06]  /*1970*/  LOP3.LUT R6, R6, 0x80000000, RZ, 0x3c, !PT ;  /* 0x8000000006067812 */ /* 0x000fcc00078e3cff */
[----:B------:R-:W-:Y:S01]  /*1980*/  DADD R26, R6, -UR6 ;  /* 0x80000006061a7e29 */ /* 0x000fe20008000000 */
[----:B------:R-:W-:Y:S01]  /*1990*/  UMOV UR6, 0xfefa39ef ;  /* 0xfefa39ef00067882 */ /* 0x000fe20000000000 */
[----:B------:R-:W-:Y:S01]  /*19a0*/  DADD R24, R24, R28 ;  /* 0x0000000018187229 */ /* 0x000fe2000000001c */
[----:B------:R-:W-:-:S07]  /*19b0*/  UMOV UR7, 0x3fe62e42 ;  /* 0x3fe62e4200077882 */ /* 0x000fce0000000000 */
[----:B------:R-:W-:-:S08]  /*19c0*/  DADD R28, R14, R24 ;  /* 0x000000000e1c7229 */ /* 0x000fd00000000018 */
[--C-:B------:R-:W-:Y:S02]  /*19d0*/  DFMA R6, R26, UR6, R28.reuse ;  /* 0x000000061a067c2b */ /* 0x100fe4000800001c */
[----:B------:R-:W-:-:S06]  /*19e0*/  DADD R30, R14, -R28 ;  /* 0x000000000e1e7229 */ /* 0x000fcc000000081c */
[----:B------:R-:W-:Y:S02]  /*19f0*/  DFMA R14, R26, -UR6, R6 ;  /* 0x800000061a0e7c2b */ /* 0x000fe40008000006 */
[----:B------:R-:W-:-:S06]  /*1a00*/  DADD R30, R24, R30 ;  /* 0x00000000181e7229 */ /* 0x000fcc000000001e */
[----:B------:R-:W-:-:S08]  /*1a10*/  DADD R14, -R28, R14 ;  /* 0x000000001c0e7229 */ /* 0x000fd0000000010e */
[----:B------:R-:W-:-:S08]  /*1a20*/  DADD R14, R30, -R14 ;  /* 0x000000001e0e7229 */ /* 0x000fd0000000080e */
[----:B------:R-:W-:-:S08]  /*1a30*/  DFMA R24, R26, UR8, R14 ;  /* 0x000000081a187c2b */ /* 0x000fd0000800000e */
[----:B------:R-:W-:-:S08]  /*1a40*/  DADD R14, R6, R24 ;  /* 0x00000000060e7229 */ /* 0x000fd00000000018 */
[----:B------:R-:W-:Y:S02]  /*1a50*/  DADD R6, R6, -R14 ;  /* 0x0000000006067229 */ /* 0x000fe4000000080e */
[----:B------:R-:W-:-:S06]  /*1a60*/  DMUL R26, R14, 0.5 ;  /* 0x3fe000000e1a7828 */ /* 0x000fcc0000000000 */
[----:B------:R-:W-:Y:S02]  /*1a70*/  DADD R24, R24, R6 ;  /* 0x0000000018187229 */ /* 0x000fe40000000006 */
[----:B------:R-:W-:Y:S01]  /*1a80*/  DFMA R14, R14, 0.5, -R26 ;  /* 0x3fe000000e0e782b */ /* 0x000fe2000000081a */
[----:B------:R-:W-:Y:S02]  /*1a90*/  IMAD.MOV.U32 R6, RZ, RZ, 0x652b82fe ;  /* 0x652b82feff067424 */ /* 0x000fe400078e00ff */
[----:B------:R-:W-:-:S05]  /*1aa0*/  IMAD.MOV.U32 R7, RZ, RZ, 0x3ff71547 ;  /* 0x3ff71547ff077424 */ /* 0x000fca00078e00ff */
[----:B------:R-:W-:-:S08]  /*1ab0*/  DFMA R24, R24, 0.5, R14 ;  /* 0x3fe000001818782b */ /* 0x000fd0000000000e */
[----:B------:R-:W-:-:S08]  /*1ac0*/  DADD R28, R26, R24 ;  /* 0x000000001a1c7229 */ /* 0x000fd00000000018 */
[----:B------:R-:W-:Y:S02]  /*1ad0*/  DFMA R6, R28, R6, 6.75539944105574400000e+15 ;  /* 0x433800001c06742b */ /* 0x000fe40000000006 */
[----:B------:R-:W-:Y:S01]  /*1ae0*/  FSETP.GEU.AND P0, PT, |R29|, 4.1917929649353027344, PT ;  /* 0x4086232b1d00780b */ /* 0x000fe20003f0e200 */
[----:B------:R-:W-:-:S05]  /*1af0*/  DADD R26, R26, -R28 ;  /* 0x000000001a1a7229 */ /* 0x000fca000000081c */
[----:B------:R-:W-:-:S03]  /*1b00*/  DADD R14, R6, -6.75539944105574400000e+15 ;  /* 0xc3380000060e7429 */ /* 0x000fc60000000000 */
[----:B------:R-:W-:-:S05]  /*1b10*/  DADD R24, R24, R26 ;  /* 0x0000000018187229 */ /* 0x000fca000000001a */
[----:B------:R-:W-:Y:S01]  /*1b20*/  DFMA R30, R14, -UR6, R28 ;  /* 0x800000060e1e7c2b */ /* 0x000fe2000800001c */
[----:B------:R-:W-:Y:S01]  /*1b30*/  UMOV UR6, 0x3b39803f ;  /* 0x3b39803f00067882 */ /* 0x000fe20000000000 */
[----:B------:R-:W-:-:S06]  /*1b40*/  UMOV UR7, 0x3c7abc9e ;  /* 0x3c7abc9e00077882 */ /* 0x000fcc0000000000 */
[----:B------:R-:W-:Y:S01]  /*1b50*/  DFMA R30, R14, -UR6, R30 ;  /* 0x800000060e1e7c2b */ /* 0x000fe2000800001e */
[----:B------:R-:W-:Y:S01]  /*1b60*/  UMOV UR6, 0x69ce2bdf ;  /* 0x69ce2bdf00067882 */ /* 0x000fe20000000000 */
[----:B------:R-:W-:Y:S01]  /*1b70*/  IMAD.MOV.U32 R14, RZ, RZ, -0x35dec16 ;  /* 0xfca213eaff0e7424 */ /* 0x000fe200078e00ff */
[----:B------:R-:W-:Y:S01]  /*1b80*/  UMOV UR7, 0x3e5ade15 ;  /* 0x3e5ade1500077882 */ /* 0x000fe20000000000 */
[----:B------:R-:W-:-:S06]  /*1b90*/  IMAD.MOV.U32 R15, RZ, RZ, 0x3e928af3 ;  /* 0x3e928af3ff0f7424 */ /* 0x000fcc00078e00ff */
[----:B------:R-:W-:Y:S01]  /*1ba0*/  DFMA R14, R30, UR6, R14 ;  /* 0x000000061e0e7c2b */ /* 0x000fe2000800000e */
[----:B------:R-:W-:Y:S01]  /*1bb0*/  UMOV UR6, 0x62401315 ;  /* 0x6240131500067882 */ /* 0x000fe20000000000 */
[----:B------:R-:W-:-:S06]  /*1bc0*/  UMOV UR7, 0x3ec71dee ;  /* 0x3ec71dee00077882 */ /* 0x000fcc0000000000 */
[----:B------:R-:W-:Y:S01]  /*1bd0*/  DFMA R14, R30, R14, UR6 ;  /* 0x000000061e0e7e2b */ /* 0x000fe2000800000e */
        /* <DEDUP_REMOVED lines=20> */
[----:B------:R-:W-:-:S08]  /*1d20*/  DFMA R14, R30, R14, UR6 ;  /* 0x000000061e0e7e2b */ /* 0x000fd0000800000e */
[----:B------:R-:W-:-:S08]  /*1d30*/  DFMA R14, R30, R14, 1 ;  /* 0x3ff000001e0e742b */ /* 0x000fd0000000000e */
[----:B------:R-:W-:-:S10]  /*1d40*/  DFMA R14, R30, R14, 1 ;  /* 0x3ff000001e0e742b */ /* 0x000fd4000000000e */
[----:B------:R-:W-:Y:S02]  /*1d50*/  IMAD R27, R6, 0x100000, R15 ;  /* 0x00100000061b7824 */ /* 0x000fe400078e020f */
[----:B------:R-:W-:Y:S01]  /*1d60*/  IMAD.MOV.U32 R26, RZ, RZ, R14 ;  /* 0x000000ffff1a7224 */ /* 0x000fe200078e000e */
[----:B------:R-:W-:Y:S06]  /*1d70*/  @!P0 BRA `(.L_x_32) ;  /* 0x0000000000308947 */ /* 0x000fec0003800000 */
[----:B------:R-:W-:Y:S01]  /*1d80*/  FSETP.GEU.AND P1, PT, |R29|, 4.2275390625, PT ;  /* 0x408748001d00780b */ /* 0x000fe20003f2e200 */
[C---:B------:R-:W-:Y:S02]  /*1d90*/  DADD R26, R28.reuse, +INF ;  /* 0x7ff000001c1a7429 */ /* 0x040fe40000000000 */
[----:B------:R-:W-:-:S08]  /*1da0*/  DSETP.GEU.AND P0, PT, R28, RZ, PT ;  /* 0x000000ff1c00722a */ /* 0x000fd00003f0e000 */
[----:B------:R-:W-:Y:S02]  /*1db0*/  FSEL R26, R26, RZ, P0 ;  /* 0x000000ff1a1a7208 */ /* 0x000fe40000000000 */
[----:B------:R-:W-:Y:S02]  /*1dc0*/  @!P1 LEA.HI R5, R6, R6, RZ, 0x1 ;  /* 0x0000000606059211 */ /* 0x000fe400078f08ff */
[----:B------:R-:W-:Y:S02]  /*1dd0*/  FSEL R27, R27, RZ, P0 ;  /* 0x000000ff1b1b7208 */ /* 0x000fe40000000000 */
[----:B------:R-:W-:-:S05]  /*1de0*/  @!P1 SHF.R.S32.HI R5, RZ, 0x1, R5 ;  /* 0x00000001ff059819 */ /* 0x000fca0000011405 */
[----:B------:R-:W-:Y:S02]  /*1df0*/  @!P1 IMAD.IADD R6, R6, 0x1, -R5 ;  /* 0x0000000106069824 */ /* 0x000fe400078e0a05 */
[----:B------:R-:W-:-:S03]  /*1e00*/  @!P1 IMAD R15, R5, 0x100000, R15 ;  /* 0x00100000050f9824 */ /* 0x000fc600078e020f */
[----:B------:R-:W-:Y:S01]  /*1e10*/  @!P1 LEA R7, R6, 0x3ff00000, 0x14 ;  /* 0x3ff0000006079811 */ /* 0x000fe200078ea0ff */
[----:B------:R-:W-:-:S06]  /*1e20*/  @!P1 IMAD.MOV.U32 R6, RZ, RZ, RZ ;  /* 0x000000ffff069224 */ /* 0x000fcc00078e00ff */
[----:B------:R-:W-:-:S11]  /*1e30*/  @!P1 DMUL R26, R14, R6 ;  /* 0x000000060e1a9228 */ /* 0x000fd60000000000 */
.L_x_32:
[----:B------:R-:W-:Y:S01]  /*1e40*/  DFMA R24, R24, R26, R26 ;  /* 0x0000001a1818722b */ /* 0x000fe2000000001a */
[----:B------:R-:W-:Y:S01]  /*1e50*/  IMAD.MOV.U32 R14, RZ, RZ, R0 ;  /* 0x000000ffff0e7224 */ /* 0x000fe200078e0000 */
[----:B------:R-:W-:Y:S01]  /*1e60*/  DSETP.NEU.AND P0, PT, |R26|, +INF , PT ;  /* 0x7ff000001a00742a */ /* 0x000fe20003f0d200 */
[----:B------:R-:W-:-:S07]  /*1e70*/  IMAD.MOV.U32 R15, RZ, RZ, 0x0 ;  /* 0x00000000ff0f7424 */ /* 0x000fce00078e00ff */
[----:B------:R-:W-:Y:S02]  /*1e80*/  FSEL R5, R26, R24, !P0 ;  /* 0x000000181a057208 */ /* 0x000fe40004000000 */
[----:B------:R-:W-:Y:S01]  /*1e90*/  FSEL R6, R27, R25, !P0 ;  /* 0x000000191b067208 */ /* 0x000fe20004000000 */
[----:B------:R-:W-:Y:S06]  /*1ea0*/  RET.REL.NODEC R14 `(_Z10MandelbrotddddPi) ;  /* 0xffffffe00e547950 */ /* 0x000fec0003c3ffff */
.L_x_33:
[----:B------:R-:W-:-:S00]  /*1eb0*/  BRA `(.L_x_33) ;  /* 0xfffffffc00fc7947 */ /* 0x000fc0000383ffff */
[----:B------:R-:W-:-:S00]  /*1ec0*/  NOP ;  /* 0x0000000000007918 */ /* 0x000fc00000000000 */
        /* <DEDUP_REMOVED lines=11> */
.L_x_35:


//--------------------- .nv.shared.reserved.0     --------------------------
	.section	.nv.shared.reserved.0,"aw",@nobits
	.weak		__nv_reservedSMEM_offset_0_alias
	.size		__nv_reservedSMEM_offset_0_alias, 0, 64
	.other		__nv_reservedSMEM_offset_0_alias,@"STO_CUDA_RESERVED_SHARED STV_DEFAULT"
__nv_reservedSMEM_offset_0_alias:
	.zero		0
	.zero		64


//--------------------- .nv.constant0._Z10MandelbrotddddPi --------------------------
	.section	.nv.constant0._Z10MandelbrotddddPi,"a",@progbits
	.sectionflags	@""
	.align	4
.nv.constant0._Z10MandelbrotddddPi:
	.zero		936


//--------------------- SYMBOLS --------------------------

	.type		.nv.reservedSmem.offset0,@object
	.size		.nv.reservedSmem.offset0,0x4
